//
// Generated by NVIDIA NVVM Compiler
//
// Compiler Build ID: CL-36424714
// Cuda compilation tools, release 13.0, V13.0.88
// Based on NVVM 20.0.0
//

.version 9.0
.target sm_100
.address_size 64

	// .globl	adam_update_f32
.extern .shared .align 16 .b8 shmem[];

.visible .entry adam_update_f32(
	.param .u64 .ptr .align 1 adam_update_f32_param_0,
	.param .u64 .ptr .align 1 adam_update_f32_param_1,
	.param .u64 .ptr .align 1 adam_update_f32_param_2,
	.param .u64 .ptr .align 1 adam_update_f32_param_3,
	.param .f32 adam_update_f32_param_4,
	.param .f32 adam_update_f32_param_5,
	.param .f32 adam_update_f32_param_6,
	.param .f32 adam_update_f32_param_7,
	.param .f32 adam_update_f32_param_8,
	.param .f32 adam_update_f32_param_9,
	.param .f32 adam_update_f32_param_10,
	.param .u32 adam_update_f32_param_11
)
{
	.reg .pred 	%p<5>;
	.reg .b32 	%r<14>;
	.reg .b32 	%f<44>;
	.reg .b64 	%rd<19>;

	ld.param.u64 	%rd5, [adam_update_f32_param_0];
	ld.param.u64 	%rd6, [adam_update_f32_param_1];
	ld.param.u64 	%rd7, [adam_update_f32_param_2];
	ld.param.u64 	%rd8, [adam_update_f32_param_3];
	ld.param.f32 	%f3, [adam_update_f32_param_4];
	ld.param.f32 	%f4, [adam_update_f32_param_5];
	ld.param.f32 	%f5, [adam_update_f32_param_6];
	ld.param.f32 	%f6, [adam_update_f32_param_7];
	ld.param.f32 	%f7, [adam_update_f32_param_8];
	ld.param.f32 	%f8, [adam_update_f32_param_9];
	ld.param.f32 	%f9, [adam_update_f32_param_10];
	ld.param.u32 	%r7, [adam_update_f32_param_11];
	cvta.to.global.u64 	%rd1, %rd8;
	cvta.to.global.u64 	%rd2, %rd7;
	cvta.to.global.u64 	%rd3, %rd5;
	cvta.to.global.u64 	%rd4, %rd6;
	mov.u32 	%r8, %ctaid.x;
	mov.u32 	%r9, %ntid.x;
	mov.u32 	%r10, %tid.x;
	mad.lo.s32 	%r12, %r8, %r9, %r10;
	mov.u32 	%r11, %nctaid.x;
	mul.lo.s32 	%r2, %r9, %r11;
	setp.ge.s32 	%p1, %r12, %r7;
	@%p1 bra 	$L__BB0_4;
	setp.gt.f32 	%p2, %f7, 0f00000000;
	mov.f32 	%f10, 0f3F800000;
	sub.f32 	%f1, %f10, %f4;
	sub.f32 	%f2, %f10, %f5;
	@%p2 bra 	$L__BB0_2;
	bra.uni 	$L__BB0_3;
$L__BB0_2:
	mul.wide.s32 	%rd14, %r12, 4;
	add.s64 	%rd15, %rd1, %rd14;
	add.s64 	%rd16, %rd2, %rd14;
	add.s64 	%rd17, %rd3, %rd14;
	add.s64 	%rd18, %rd4, %rd14;
	ld.global.nc.f32 	%f27, [%rd18];
	ld.global.f32 	%f28, [%rd17];
	fma.rn.f32 	%f29, %f7, %f28, %f27;
	ld.global.f32 	%f30, [%rd16];
	mul.f32 	%f31, %f4, %f30;
	fma.rn.f32 	%f32, %f1, %f29, %f31;
	st.global.f32 	[%rd16], %f32;
	ld.global.f32 	%f33, [%rd15];
	mul.f32 	%f34, %f5, %f33;
	mul.f32 	%f35, %f2, %f29;
	fma.rn.f32 	%f36, %f29, %f35, %f34;
	st.global.f32 	[%rd15], %f36;
	div.rn.f32 	%f37, %f32, %f8;
	div.rn.f32 	%f38, %f36, %f9;
	mul.f32 	%f39, %f3, %f37;
	sqrt.rn.f32 	%f40, %f38;
	add.f32 	%f41, %f6, %f40;
	div.rn.f32 	%f42, %f39, %f41;
	sub.f32 	%f43, %f28, %f42;
	st.global.f32 	[%rd17], %f43;
	add.s32 	%r12, %r12, %r2;
	setp.lt.s32 	%p4, %r12, %r7;
	@%p4 bra 	$L__BB0_2;
	bra.uni 	$L__BB0_4;
$L__BB0_3:
	mul.wide.s32 	%rd9, %r12, 4;
	add.s64 	%rd10, %rd3, %rd9;
	add.s64 	%rd11, %rd1, %rd9;
	add.s64 	%rd12, %rd2, %rd9;
	add.s64 	%rd13, %rd4, %rd9;
	ld.global.nc.f32 	%f11, [%rd13];
	ld.global.f32 	%f12, [%rd12];
	mul.f32 	%f13, %f4, %f12;
	fma.rn.f32 	%f14, %f1, %f11, %f13;
	st.global.f32 	[%rd12], %f14;
	ld.global.f32 	%f15, [%rd11];
	mul.f32 	%f16, %f5, %f15;
	mul.f32 	%f17, %f2, %f11;
	fma.rn.f32 	%f18, %f11, %f17, %f16;
	st.global.f32 	[%rd11], %f18;
	div.rn.f32 	%f19, %f14, %f8;
	div.rn.f32 	%f20, %f18, %f9;
	mul.f32 	%f21, %f3, %f19;
	sqrt.rn.f32 	%f22, %f20;
	add.f32 	%f23, %f6, %f22;
	div.rn.f32 	%f24, %f21, %f23;
	ld.global.f32 	%f25, [%rd10];
	sub.f32 	%f26, %f25, %f24;
	st.global.f32 	[%rd10], %f26;
	add.s32 	%r12, %r12, %r2;
	setp.lt.s32 	%p3, %r12, %r7;
	@%p3 bra 	$L__BB0_3;
$L__BB0_4:
	ret;

}
	// .globl	adam_update_f64
.visible .entry adam_update_f64(
	.param .u64 .ptr .align 1 adam_update_f64_param_0,
	.param .u64 .ptr .align 1 adam_update_f64_param_1,
	.param .u64 .ptr .align 1 adam_update_f64_param_2,
	.param .u64 .ptr .align 1 adam_update_f64_param_3,
	.param .f64 adam_update_f64_param_4,
	.param .f64 adam_update_f64_param_5,
	.param .f64 adam_update_f64_param_6,
	.param .f64 adam_update_f64_param_7,
	.param .f64 adam_update_f64_param_8,
	.param .f64 adam_update_f64_param_9,
	.param .f64 adam_update_f64_param_10,
	.param .u32 adam_update_f64_param_11
)
{
	.reg .pred 	%p<5>;
	.reg .b32 	%r<14>;
	.reg .b64 	%rd<19>;
	.reg .b64 	%fd<50>;

	ld.param.u64 	%rd5, [adam_update_f64_param_0];
	ld.param.u64 	%rd6, [adam_update_f64_param_1];
	ld.param.u64 	%rd7, [adam_update_f64_param_2];
	ld.param.u64 	%rd8, [adam_update_f64_param_3];
	ld.param.f64 	%fd3, [adam_update_f64_param_4];
	ld.param.f64 	%fd4, [adam_update_f64_param_5];
	ld.param.f64 	%fd5, [adam_update_f64_param_6];
	ld.param.f64 	%fd6, [adam_update_f64_param_7];
	ld.param.u32 	%r7, [adam_update_f64_param_11];
	cvta.to.global.u64 	%rd1, %rd8;
	cvta.to.global.u64 	%rd2, %rd7;
	cvta.to.global.u64 	%rd3, %rd5;
	cvta.to.global.u64 	%rd4, %rd6;
	mov.u32 	%r8, %ctaid.x;
	mov.u32 	%r9, %ntid.x;
	mov.u32 	%r10, %tid.x;
	mad.lo.s32 	%r12, %r8, %r9, %r10;
	mov.u32 	%r11, %nctaid.x;
	mul.lo.s32 	%r2, %r9, %r11;
	setp.ge.s32 	%p1, %r12, %r7;
	@%p1 bra 	$L__BB1_4;
	ld.param.f64 	%fd44, [adam_update_f64_param_8];
	setp.gt.f64 	%p2, %fd44, 0d0000000000000000;
	mov.f64 	%fd10, 0d3FF0000000000000;
	sub.f64 	%fd1, %fd10, %fd4;
	sub.f64 	%fd2, %fd10, %fd5;
	@%p2 bra 	$L__BB1_2;
	bra.uni 	$L__BB1_3;
$L__BB1_2:
	ld.param.f64 	%fd49, [adam_update_f64_param_10];
	ld.param.f64 	%fd47, [adam_update_f64_param_9];
	ld.param.f64 	%fd45, [adam_update_f64_param_8];
	mul.wide.s32 	%rd14, %r12, 8;
	add.s64 	%rd15, %rd1, %rd14;
	add.s64 	%rd16, %rd2, %rd14;
	add.s64 	%rd17, %rd3, %rd14;
	add.s64 	%rd18, %rd4, %rd14;
	ld.global.nc.f64 	%fd27, [%rd18];
	ld.global.f64 	%fd28, [%rd17];
	fma.rn.f64 	%fd29, %fd45, %fd28, %fd27;
	ld.global.f64 	%fd30, [%rd16];
	mul.f64 	%fd31, %fd4, %fd30;
	fma.rn.f64 	%fd32, %fd1, %fd29, %fd31;
	st.global.f64 	[%rd16], %fd32;
	ld.global.f64 	%fd33, [%rd15];
	mul.f64 	%fd34, %fd5, %fd33;
	mul.f64 	%fd35, %fd2, %fd29;
	fma.rn.f64 	%fd36, %fd29, %fd35, %fd34;
	st.global.f64 	[%rd15], %fd36;
	div.rn.f64 	%fd37, %fd32, %fd47;
	div.rn.f64 	%fd38, %fd36, %fd49;
	mul.f64 	%fd39, %fd3, %fd37;
	sqrt.rn.f64 	%fd40, %fd38;
	add.f64 	%fd41, %fd6, %fd40;
	div.rn.f64 	%fd42, %fd39, %fd41;
	sub.f64 	%fd43, %fd28, %fd42;
	st.global.f64 	[%rd17], %fd43;
	add.s32 	%r12, %r12, %r2;
	setp.lt.s32 	%p4, %r12, %r7;
	@%p4 bra 	$L__BB1_2;
	bra.uni 	$L__BB1_4;
$L__BB1_3:
	ld.param.f64 	%fd48, [adam_update_f64_param_10];
	ld.param.f64 	%fd46, [adam_update_f64_param_9];
	mul.wide.s32 	%rd9, %r12, 8;
	add.s64 	%rd10, %rd3, %rd9;
	add.s64 	%rd11, %rd1, %rd9;
	add.s64 	%rd12, %rd2, %rd9;
	add.s64 	%rd13, %rd4, %rd9;
	ld.global.nc.f64 	%fd11, [%rd13];
	ld.global.f64 	%fd12, [%rd12];
	mul.f64 	%fd13, %fd4, %fd12;
	fma.rn.f64 	%fd14, %fd1, %fd11, %fd13;
	st.global.f64 	[%rd12], %fd14;
	ld.global.f64 	%fd15, [%rd11];
	mul.f64 	%fd16, %fd5, %fd15;
	mul.f64 	%fd17, %fd2, %fd11;
	fma.rn.f64 	%fd18, %fd11, %fd17, %fd16;
	st.global.f64 	[%rd11], %fd18;
	div.rn.f64 	%fd19, %fd14, %fd46;
	div.rn.f64 	%fd20, %fd18, %fd48;
	mul.f64 	%fd21, %fd3, %fd19;
	sqrt.rn.f64 	%fd22, %fd20;
	add.f64 	%fd23, %fd6, %fd22;
	div.rn.f64 	%fd24, %fd21, %fd23;
	ld.global.f64 	%fd25, [%rd10];
	sub.f64 	%fd26, %fd25, %fd24;
	st.global.f64 	[%rd10], %fd26;
	add.s32 	%r12, %r12, %r2;
	setp.lt.s32 	%p3, %r12, %r7;
	@%p3 bra 	$L__BB1_3;
$L__BB1_4:
	ret;

}
	// .globl	adam_update_mixed_fp16
.visible .entry adam_update_mixed_fp16(
	.param .u64 .ptr .align 1 adam_update_mixed_fp16_param_0,
	.param .u64 .ptr .align 1 adam_update_mixed_fp16_param_1,
	.param .u64 .ptr .align 1 adam_update_mixed_fp16_param_2,
	.param .u64 .ptr .align 1 adam_update_mixed_fp16_param_3,
	.param .u64 .ptr .align 1 adam_update_mixed_fp16_param_4,
	.param .f32 adam_update_mixed_fp16_param_5,
	.param .f32 adam_update_mixed_fp16_param_6,
	.param .f32 adam_update_mixed_fp16_param_7,
	.param .f32 adam_update_mixed_fp16_param_8,
	.param .f32 adam_update_mixed_fp16_param_9,
	.param .f32 adam_update_mixed_fp16_param_10,
	.param .f32 adam_update_mixed_fp16_param_11,
	.param .f32 adam_update_mixed_fp16_param_12,
	.param .u32 adam_update_mixed_fp16_param_13
)
{
	.reg .pred 	%p<5>;
	.reg .b16 	%rs<5>;
	.reg .b32 	%r<14>;
	.reg .b32 	%f<53>;
	.reg .b64 	%rd<25>;

	ld.param.u64 	%rd6, [adam_update_mixed_fp16_param_0];
	ld.param.u64 	%rd7, [adam_update_mixed_fp16_param_1];
	ld.param.u64 	%rd8, [adam_update_mixed_fp16_param_2];
	ld.param.u64 	%rd9, [adam_update_mixed_fp16_param_3];
	ld.param.u64 	%rd10, [adam_update_mixed_fp16_param_4];
	ld.param.f32 	%f3, [adam_update_mixed_fp16_param_5];
	ld.param.f32 	%f4, [adam_update_mixed_fp16_param_6];
	ld.param.f32 	%f5, [adam_update_mixed_fp16_param_7];
	ld.param.f32 	%f6, [adam_update_mixed_fp16_param_8];
	ld.param.f32 	%f8, [adam_update_mixed_fp16_param_10];
	ld.param.u32 	%r7, [adam_update_mixed_fp16_param_13];
	cvta.to.global.u64 	%rd1, %rd6;
	cvta.to.global.u64 	%rd2, %rd10;
	cvta.to.global.u64 	%rd3, %rd9;
	cvta.to.global.u64 	%rd4, %rd7;
	cvta.to.global.u64 	%rd5, %rd8;
	mov.u32 	%r8, %ctaid.x;
	mov.u32 	%r9, %ntid.x;
	mov.u32 	%r10, %tid.x;
	mad.lo.s32 	%r12, %r8, %r9, %r10;
	mov.u32 	%r11, %nctaid.x;
	mul.lo.s32 	%r2, %r9, %r11;
	setp.ge.s32 	%p1, %r12, %r7;
	@%p1 bra 	$L__BB2_4;
	ld.param.f32 	%f47, [adam_update_mixed_fp16_param_9];
	setp.gt.f32 	%p2, %f47, 0f00000000;
	mov.f32 	%f11, 0f3F800000;
	sub.f32 	%f1, %f11, %f4;
	sub.f32 	%f2, %f11, %f5;
	@%p2 bra 	$L__BB2_2;
	bra.uni 	$L__BB2_3;
$L__BB2_2:
	ld.param.f32 	%f52, [adam_update_mixed_fp16_param_12];
	ld.param.f32 	%f50, [adam_update_mixed_fp16_param_11];
	ld.param.f32 	%f48, [adam_update_mixed_fp16_param_9];
	mul.wide.s32 	%rd18, %r12, 2;
	add.s64 	%rd19, %rd5, %rd18;
	ld.global.nc.u16 	%rs3, [%rd19];
	// begin inline asm
	{  cvt.f32.f16 %f29, %rs3;}

	// end inline asm
	div.rn.f32 	%f31, %f29, %f52;
	mul.wide.s32 	%rd20, %r12, 4;
	add.s64 	%rd21, %rd4, %rd20;
	ld.global.f32 	%f32, [%rd21];
	fma.rn.f32 	%f33, %f48, %f32, %f31;
	add.s64 	%rd22, %rd3, %rd20;
	ld.global.f32 	%f34, [%rd22];
	mul.f32 	%f35, %f4, %f34;
	fma.rn.f32 	%f36, %f1, %f33, %f35;
	st.global.f32 	[%rd22], %f36;
	add.s64 	%rd23, %rd2, %rd20;
	ld.global.f32 	%f37, [%rd23];
	mul.f32 	%f38, %f5, %f37;
	mul.f32 	%f39, %f2, %f33;
	fma.rn.f32 	%f40, %f33, %f39, %f38;
	st.global.f32 	[%rd23], %f40;
	div.rn.f32 	%f41, %f36, %f8;
	div.rn.f32 	%f42, %f40, %f50;
	mul.f32 	%f43, %f3, %f41;
	sqrt.rn.f32 	%f44, %f42;
	add.f32 	%f45, %f6, %f44;
	div.rn.f32 	%f46, %f43, %f45;
	sub.f32 	%f30, %f32, %f46;
	st.global.f32 	[%rd21], %f30;
	// begin inline asm
	{  cvt.rn.f16.f32 %rs4, %f30;}

	// end inline asm
	add.s64 	%rd24, %rd1, %rd18;
	st.global.u16 	[%rd24], %rs4;
	add.s32 	%r12, %r12, %r2;
	setp.lt.s32 	%p4, %r12, %r7;
	@%p4 bra 	$L__BB2_2;
	bra.uni 	$L__BB2_4;
$L__BB2_3:
	ld.param.f32 	%f51, [adam_update_mixed_fp16_param_12];
	ld.param.f32 	%f49, [adam_update_mixed_fp16_param_11];
	mul.wide.s32 	%rd11, %r12, 2;
	add.s64 	%rd12, %rd5, %rd11;
	ld.global.nc.u16 	%rs1, [%rd12];
	// begin inline asm
	{  cvt.f32.f16 %f12, %rs1;}

	// end inline asm
	div.rn.f32 	%f14, %f12, %f51;
	mul.wide.s32 	%rd13, %r12, 4;
	add.s64 	%rd14, %rd3, %rd13;
	ld.global.f32 	%f15, [%rd14];
	mul.f32 	%f16, %f4, %f15;
	fma.rn.f32 	%f17, %f1, %f14, %f16;
	st.global.f32 	[%rd14], %f17;
	add.s64 	%rd15, %rd2, %rd13;
	ld.global.f32 	%f18, [%rd15];
	mul.f32 	%f19, %f5, %f18;
	mul.f32 	%f20, %f2, %f14;
	fma.rn.f32 	%f21, %f14, %f20, %f19;
	st.global.f32 	[%rd15], %f21;
	div.rn.f32 	%f22, %f17, %f8;
	div.rn.f32 	%f23, %f21, %f49;
	add.s64 	%rd16, %rd4, %rd13;
	ld.global.f32 	%f24, [%rd16];
	mul.f32 	%f25, %f3, %f22;
	sqrt.rn.f32 	%f26, %f23;
	add.f32 	%f27, %f6, %f26;
	div.rn.f32 	%f28, %f25, %f27;
	sub.f32 	%f13, %f24, %f28;
	st.global.f32 	[%rd16], %f13;
	// begin inline asm
	{  cvt.rn.f16.f32 %rs2, %f13;}

	// end inline asm
	add.s64 	%rd17, %rd1, %rd11;
	st.global.u16 	[%rd17], %rs2;
	add.s32 	%r12, %r12, %r2;
	setp.lt.s32 	%p3, %r12, %r7;
	@%p3 bra 	$L__BB2_3;
$L__BB2_4:
	ret;

}
	// .globl	adam_update_fused_clip_f32
.visible .entry adam_update_fused_clip_f32(
	.param .u64 .ptr .align 1 adam_update_fused_clip_f32_param_0,
	.param .u64 .ptr .align 1 adam_update_fused_clip_f32_param_1,
	.param .u64 .ptr .align 1 adam_update_fused_clip_f32_param_2,
	.param .u64 .ptr .align 1 adam_update_fused_clip_f32_param_3,
	.param .u64 .ptr .align 1 adam_update_fused_clip_f32_param_4,
	.param .f32 adam_update_fused_clip_f32_param_5,
	.param .f32 adam_update_fused_clip_f32_param_6,
	.param .f32 adam_update_fused_clip_f32_param_7,
	.param .f32 adam_update_fused_clip_f32_param_8,
	.param .f32 adam_update_fused_clip_f32_param_9,
	.param .f32 adam_update_fused_clip_f32_param_10,
	.param .f32 adam_update_fused_clip_f32_param_11,
	.param .f32 adam_update_fused_clip_f32_param_12,
	.param .u32 adam_update_fused_clip_f32_param_13
)
{
	.reg .pred 	%p<35>;
	.reg .b32 	%r<99>;
	.reg .b32 	%f<106>;
	.reg .b64 	%rd<38>;

	ld.param.u64 	%rd8, [adam_update_fused_clip_f32_param_0];
	ld.param.u64 	%rd9, [adam_update_fused_clip_f32_param_1];
	ld.param.u64 	%rd10, [adam_update_fused_clip_f32_param_2];
	ld.param.u64 	%rd11, [adam_update_fused_clip_f32_param_3];
	ld.param.u64 	%rd12, [adam_update_fused_clip_f32_param_4];
	ld.param.f32 	%f15, [adam_update_fused_clip_f32_param_5];
	ld.param.f32 	%f16, [adam_update_fused_clip_f32_param_6];
	ld.param.f32 	%f17, [adam_update_fused_clip_f32_param_7];
	ld.param.f32 	%f18, [adam_update_fused_clip_f32_param_8];
	ld.param.f32 	%f20, [adam_update_fused_clip_f32_param_10];
	ld.param.u32 	%r23, [adam_update_fused_clip_f32_param_13];
	cvta.to.global.u64 	%rd1, %rd11;
	cvta.to.global.u64 	%rd2, %rd10;
	cvta.to.global.u64 	%rd3, %rd8;
	cvta.to.global.u64 	%rd4, %rd9;
	cvta.to.global.u64 	%rd5, %rd12;
	mov.u32 	%r1, %ctaid.x;
	mov.u32 	%r2, %ntid.x;
	mov.u32 	%r3, %tid.x;
	mad.lo.s32 	%r97, %r1, %r2, %r3;
	mov.u32 	%r5, %nctaid.x;
	mul.lo.s32 	%r6, %r2, %r5;
	setp.ge.s32 	%p1, %r97, %r23;
	mov.f32 	%f104, 0f00000000;
	@%p1 bra 	$L__BB3_7;
	add.s32 	%r24, %r97, %r6;
	max.s32 	%r25, %r23, %r24;
	setp.lt.s32 	%p2, %r24, %r23;
	selp.u32 	%r26, 1, 0, %p2;
	add.s32 	%r27, %r24, %r26;
	sub.s32 	%r28, %r25, %r27;
	div.u32 	%r29, %r28, %r6;
	add.s32 	%r7, %r29, %r26;
	and.b32  	%r30, %r7, 3;
	setp.eq.s32 	%p3, %r30, 3;
	mov.f32 	%f104, 0f00000000;
	mov.u32 	%r95, %r97;
	@%p3 bra 	$L__BB3_4;
	add.s32 	%r31, %r7, 1;
	and.b32  	%r32, %r31, 3;
	neg.s32 	%r93, %r32;
	mov.f32 	%f104, 0f00000000;
	mov.u32 	%r95, %r97;
$L__BB3_3:
	.pragma "nounroll";
	mul.wide.s32 	%rd13, %r95, 4;
	add.s64 	%rd14, %rd4, %rd13;
	ld.global.nc.f32 	%f27, [%rd14];
	fma.rn.f32 	%f104, %f27, %f27, %f104;
	add.s32 	%r95, %r95, %r6;
	add.s32 	%r93, %r93, 1;
	setp.ne.s32 	%p4, %r93, 0;
	@%p4 bra 	$L__BB3_3;
$L__BB3_4:
	setp.lt.u32 	%p5, %r7, 3;
	@%p5 bra 	$L__BB3_7;
	mul.wide.s32 	%rd17, %r6, 4;
	shl.b32 	%r33, %r6, 2;
$L__BB3_6:
	mul.wide.s32 	%rd15, %r95, 4;
	add.s64 	%rd16, %rd4, %rd15;
	ld.global.nc.f32 	%f28, [%rd16];
	fma.rn.f32 	%f29, %f28, %f28, %f104;
	add.s64 	%rd18, %rd16, %rd17;
	ld.global.nc.f32 	%f30, [%rd18];
	fma.rn.f32 	%f31, %f30, %f30, %f29;
	add.s64 	%rd19, %rd18, %rd17;
	ld.global.nc.f32 	%f32, [%rd19];
	fma.rn.f32 	%f33, %f32, %f32, %f31;
	add.s64 	%rd20, %rd19, %rd17;
	ld.global.nc.f32 	%f34, [%rd20];
	fma.rn.f32 	%f104, %f34, %f34, %f33;
	add.s32 	%r95, %r33, %r95;
	setp.lt.s32 	%p6, %r95, %r23;
	@%p6 bra 	$L__BB3_6;
$L__BB3_7:
	mov.b32 	%r34, %f104;
	shfl.sync.down.b32	%r35|%p7, %r34, 16, 31, -1;
	mov.b32 	%f35, %r35;
	add.f32 	%f36, %f104, %f35;
	mov.b32 	%r36, %f36;
	shfl.sync.down.b32	%r37|%p8, %r36, 8, 31, -1;
	mov.b32 	%f37, %r37;
	add.f32 	%f38, %f36, %f37;
	mov.b32 	%r38, %f38;
	shfl.sync.down.b32	%r39|%p9, %r38, 4, 31, -1;
	mov.b32 	%f39, %r39;
	add.f32 	%f40, %f38, %f39;
	mov.b32 	%r40, %f40;
	shfl.sync.down.b32	%r41|%p10, %r40, 2, 31, -1;
	mov.b32 	%f41, %r41;
	add.f32 	%f42, %f40, %f41;
	mov.b32 	%r42, %f42;
	shfl.sync.down.b32	%r43|%p11, %r42, 1, 31, -1;
	mov.b32 	%f43, %r43;
	add.f32 	%f8, %f42, %f43;
	and.b32  	%r44, %r3, 31;
	setp.ne.s32 	%p12, %r44, 0;
	@%p12 bra 	$L__BB3_9;
	shr.u32 	%r45, %r3, 3;
	mov.u32 	%r46, shmem;
	add.s32 	%r47, %r46, %r45;
	st.shared.f32 	[%r47], %f8;
$L__BB3_9:
	bar.sync 	0;
	shr.u32 	%r48, %r2, 5;
	setp.ge.u32 	%p13, %r3, %r48;
	mov.f32 	%f105, 0f00000000;
	@%p13 bra 	$L__BB3_11;
	shl.b32 	%r49, %r3, 2;
	mov.u32 	%r50, shmem;
	add.s32 	%r51, %r50, %r49;
	ld.shared.f32 	%f105, [%r51];
$L__BB3_11:
	setp.gt.u32 	%p14, %r3, 31;
	@%p14 bra 	$L__BB3_14;
	mov.b32 	%r52, %f105;
	shfl.sync.down.b32	%r53|%p15, %r52, 16, 31, -1;
	mov.b32 	%f45, %r53;
	add.f32 	%f46, %f105, %f45;
	mov.b32 	%r54, %f46;
	shfl.sync.down.b32	%r55|%p16, %r54, 8, 31, -1;
	mov.b32 	%f47, %r55;
	add.f32 	%f48, %f46, %f47;
	mov.b32 	%r56, %f48;
	shfl.sync.down.b32	%r57|%p17, %r56, 4, 31, -1;
	mov.b32 	%f49, %r57;
	add.f32 	%f50, %f48, %f49;
	mov.b32 	%r58, %f50;
	shfl.sync.down.b32	%r59|%p18, %r58, 2, 31, -1;
	mov.b32 	%f51, %r59;
	add.f32 	%f52, %f50, %f51;
	mov.b32 	%r60, %f52;
	shfl.sync.down.b32	%r61|%p19, %r60, 1, 31, -1;
	mov.b32 	%f53, %r61;
	add.f32 	%f11, %f52, %f53;
	setp.ne.s32 	%p20, %r3, 0;
	@%p20 bra 	$L__BB3_14;
	atom.global.add.f32 	%f54, [%rd5], %f11;
$L__BB3_14:
	// begin inline asm
	mov.u32 %r62, %envreg2;
	// end inline asm
	cvt.u64.u32 	%rd21, %r62;
	// begin inline asm
	mov.u32 %r63, %envreg1;
	// end inline asm
	cvt.u64.u32 	%rd22, %r63;
	shl.b64 	%rd23, %rd22, 32;
	or.b64  	%rd6, %rd23, %rd21;
	setp.ne.s64 	%p21, %rd6, 0;
	@%p21 bra 	$L__BB3_16;
	// begin inline asm
	trap;
	// end inline asm
$L__BB3_16:
	add.s64 	%rd7, %rd6, 4;
	barrier.sync 	0;
	mov.u32 	%r64, %tid.y;
	add.s32 	%r65, %r3, %r64;
	mov.u32 	%r66, %tid.z;
	or.b32  	%r16, %r65, %r66;
	setp.ne.s32 	%p22, %r16, 0;
	@%p22 bra 	$L__BB3_19;
	mov.u32 	%r69, %nctaid.y;
	mul.lo.s32 	%r70, %r5, %r69;
	mov.u32 	%r71, %nctaid.z;
	mul.lo.s32 	%r72, %r70, %r71;
	mov.u32 	%r73, %ctaid.y;
	add.s32 	%r74, %r1, %r73;
	mov.u32 	%r75, %ctaid.z;
	neg.s32 	%r76, %r75;
	setp.eq.s32 	%p23, %r74, %r76;
	sub.s32 	%r77, -2147483647, %r72;
	selp.b32 	%r68, %r77, 1, %p23;
	// begin inline asm
	atom.add.release.gpu.u32 %r67,[%rd7],%r68;
	// end inline asm
$L__BB3_18:
	// begin inline asm
	ld.acquire.gpu.u32 %r78,[%rd7];
	// end inline asm
	xor.b32  	%r79, %r78, %r67;
	setp.gt.s32 	%p24, %r79, -1;
	@%p24 bra 	$L__BB3_18;
$L__BB3_19:
	barrier.sync 	0;
	setp.ne.s32 	%p25, %r97, 0;
	@%p25 bra 	$L__BB3_21;
	ld.param.f32 	%f99, [adam_update_fused_clip_f32_param_12];
	ld.global.f32 	%f55, [%rd5];
	sqrt.rn.f32 	%f56, %f55;
	setp.gt.f32 	%p26, %f56, %f99;
	div.rn.f32 	%f57, %f99, %f56;
	selp.f32 	%f58, %f57, 0f3F800000, %p26;
	st.global.f32 	[%rd5], %f58;
$L__BB3_21:
	setp.ne.s64 	%p27, %rd6, 0;
	@%p27 bra 	$L__BB3_23;
	// begin inline asm
	trap;
	// end inline asm
$L__BB3_23:
	setp.ne.s32 	%p28, %r16, 0;
	barrier.sync 	0;
	@%p28 bra 	$L__BB3_26;
	mov.u32 	%r82, %nctaid.y;
	mul.lo.s32 	%r83, %r5, %r82;
	mov.u32 	%r84, %nctaid.z;
	mul.lo.s32 	%r85, %r83, %r84;
	mov.u32 	%r86, %ctaid.y;
	add.s32 	%r87, %r1, %r86;
	mov.u32 	%r88, %ctaid.z;
	neg.s32 	%r89, %r88;
	setp.eq.s32 	%p29, %r87, %r89;
	sub.s32 	%r90, -2147483647, %r85;
	selp.b32 	%r81, %r90, 1, %p29;
	// begin inline asm
	atom.add.release.gpu.u32 %r80,[%rd7],%r81;
	// end inline asm
$L__BB3_25:
	// begin inline asm
	ld.acquire.gpu.u32 %r91,[%rd7];
	// end inline asm
	xor.b32  	%r92, %r91, %r80;
	setp.gt.s32 	%p30, %r92, -1;
	@%p30 bra 	$L__BB3_25;
$L__BB3_26:
	setp.ge.s32 	%p31, %r97, %r23;
	barrier.sync 	0;
	ld.global.f32 	%f12, [%rd5];
	@%p31 bra 	$L__BB3_30;
	ld.param.f32 	%f95, [adam_update_fused_clip_f32_param_9];
	setp.gt.f32 	%p32, %f95, 0f00000000;
	mov.f32 	%f59, 0f3F800000;
	sub.f32 	%f13, %f59, %f16;
	sub.f32 	%f14, %f59, %f17;
	@%p32 bra 	$L__BB3_28;
	bra.uni 	$L__BB3_29;
$L__BB3_28:
	ld.param.f32 	%f98, [adam_update_fused_clip_f32_param_11];
	ld.param.f32 	%f96, [adam_update_fused_clip_f32_param_9];
	mul.wide.s32 	%rd33, %r97, 4;
	add.s64 	%rd34, %rd1, %rd33;
	add.s64 	%rd35, %rd2, %rd33;
	add.s64 	%rd36, %rd3, %rd33;
	add.s64 	%rd37, %rd4, %rd33;
	ld.global.nc.f32 	%f77, [%rd37];
	ld.global.f32 	%f78, [%rd36];
	mul.f32 	%f79, %f96, %f78;
	fma.rn.f32 	%f80, %f12, %f77, %f79;
	ld.global.f32 	%f81, [%rd35];
	mul.f32 	%f82, %f16, %f81;
	fma.rn.f32 	%f83, %f13, %f80, %f82;
	st.global.f32 	[%rd35], %f83;
	ld.global.f32 	%f84, [%rd34];
	mul.f32 	%f85, %f17, %f84;
	mul.f32 	%f86, %f14, %f80;
	fma.rn.f32 	%f87, %f80, %f86, %f85;
	st.global.f32 	[%rd34], %f87;
	div.rn.f32 	%f88, %f83, %f20;
	div.rn.f32 	%f89, %f87, %f98;
	mul.f32 	%f90, %f15, %f88;
	sqrt.rn.f32 	%f91, %f89;
	add.f32 	%f92, %f18, %f91;
	div.rn.f32 	%f93, %f90, %f92;
	sub.f32 	%f94, %f78, %f93;
	st.global.f32 	[%rd36], %f94;
	add.s32 	%r97, %r97, %r6;
	setp.lt.s32 	%p34, %r97, %r23;
	@%p34 bra 	$L__BB3_28;
	bra.uni 	$L__BB3_30;
$L__BB3_29:
	ld.param.f32 	%f97, [adam_update_fused_clip_f32_param_11];
	mul.wide.s32 	%rd28, %r97, 4;
	add.s64 	%rd29, %rd3, %rd28;
	add.s64 	%rd30, %rd1, %rd28;
	add.s64 	%rd31, %rd2, %rd28;
	add.s64 	%rd32, %rd4, %rd28;
	ld.global.nc.f32 	%f60, [%rd32];
	mul.f32 	%f61, %f12, %f60;
	ld.global.f32 	%f62, [%rd31];
	mul.f32 	%f63, %f16, %f62;
	fma.rn.f32 	%f64, %f13, %f61, %f63;
	st.global.f32 	[%rd31], %f64;
	ld.global.f32 	%f65, [%rd30];
	mul.f32 	%f66, %f17, %f65;
	mul.f32 	%f67, %f14, %f61;
	fma.rn.f32 	%f68, %f61, %f67, %f66;
	st.global.f32 	[%rd30], %f68;
	div.rn.f32 	%f69, %f64, %f20;
	div.rn.f32 	%f70, %f68, %f97;
	mul.f32 	%f71, %f15, %f69;
	sqrt.rn.f32 	%f72, %f70;
	add.f32 	%f73, %f18, %f72;
	div.rn.f32 	%f74, %f71, %f73;
	ld.global.f32 	%f75, [%rd29];
	sub.f32 	%f76, %f75, %f74;
	st.global.f32 	[%rd29], %f76;
	add.s32 	%r97, %r97, %r6;
	setp.lt.s32 	%p33, %r97, %r23;
	@%p33 bra 	$L__BB3_29;
$L__BB3_30:
	ret;

}
	// .globl	adam_update_multi_gpu_f32
.visible .entry adam_update_multi_gpu_f32(
	.param .u64 .ptr .align 1 adam_update_multi_gpu_f32_param_0,
	.param .u64 .ptr .align 1 adam_update_multi_gpu_f32_param_1,
	.param .u64 .ptr .align 1 adam_update_multi_gpu_f32_param_2,
	.param .u64 .ptr .align 1 adam_update_multi_gpu_f32_param_3,
	.param .f32 adam_update_multi_gpu_f32_param_4,
	.param .f32 adam_update_multi_gpu_f32_param_5,
	.param .f32 adam_update_multi_gpu_f32_param_6,
	.param .f32 adam_update_multi_gpu_f32_param_7,
	.param .f32 adam_update_multi_gpu_f32_param_8,
	.param .f32 adam_update_multi_gpu_f32_param_9,
	.param .f32 adam_update_multi_gpu_f32_param_10,
	.param .u32 adam_update_multi_gpu_f32_param_11,
	.param .u32 adam_update_multi_gpu_f32_param_12
)
{
	.reg .pred 	%p<5>;
	.reg .b32 	%r<15>;
	.reg .b32 	%f<48>;
	.reg .b64 	%rd<19>;

	ld.param.u64 	%rd5, [adam_update_multi_gpu_f32_param_0];
	ld.param.u64 	%rd6, [adam_update_multi_gpu_f32_param_1];
	ld.param.u64 	%rd7, [adam_update_multi_gpu_f32_param_2];
	ld.param.u64 	%rd8, [adam_update_multi_gpu_f32_param_3];
	ld.param.f32 	%f4, [adam_update_multi_gpu_f32_param_4];
	ld.param.f32 	%f5, [adam_update_multi_gpu_f32_param_5];
	ld.param.f32 	%f6, [adam_update_multi_gpu_f32_param_6];
	ld.param.f32 	%f7, [adam_update_multi_gpu_f32_param_7];
	ld.param.f32 	%f8, [adam_update_multi_gpu_f32_param_8];
	ld.param.f32 	%f9, [adam_update_multi_gpu_f32_param_9];
	ld.param.f32 	%f10, [adam_update_multi_gpu_f32_param_10];
	ld.param.u32 	%r7, [adam_update_multi_gpu_f32_param_11];
	ld.param.u32 	%r8, [adam_update_multi_gpu_f32_param_12];
	cvta.to.global.u64 	%rd1, %rd8;
	cvta.to.global.u64 	%rd2, %rd7;
	cvta.to.global.u64 	%rd3, %rd5;
	cvta.to.global.u64 	%rd4, %rd6;
	mov.u32 	%r9, %ctaid.x;
	mov.u32 	%r10, %ntid.x;
	mov.u32 	%r11, %tid.x;
	mad.lo.s32 	%r13, %r9, %r10, %r11;
	mov.u32 	%r12, %nctaid.x;
	mul.lo.s32 	%r2, %r10, %r12;
	cvt.rn.f32.s32 	%f11, %r8;
	rcp.rn.f32 	%f1, %f11;
	setp.ge.s32 	%p1, %r13, %r7;
	@%p1 bra 	$L__BB4_4;
	setp.gt.f32 	%p2, %f8, 0f00000000;
	mov.f32 	%f12, 0f3F800000;
	sub.f32 	%f2, %f12, %f5;
	sub.f32 	%f3, %f12, %f6;
	@%p2 bra 	$L__BB4_2;
	bra.uni 	$L__BB4_3;
$L__BB4_2:
	mul.wide.s32 	%rd14, %r13, 4;
	add.s64 	%rd15, %rd1, %rd14;
	add.s64 	%rd16, %rd2, %rd14;
	add.s64 	%rd17, %rd3, %rd14;
	add.s64 	%rd18, %rd4, %rd14;
	ld.global.nc.f32 	%f30, [%rd18];
	ld.global.f32 	%f31, [%rd17];
	mul.f32 	%f32, %f8, %f31;
	fma.rn.f32 	%f33, %f1, %f30, %f32;
	ld.global.f32 	%f34, [%rd16];
	mul.f32 	%f35, %f5, %f34;
	fma.rn.f32 	%f36, %f2, %f33, %f35;
	st.global.f32 	[%rd16], %f36;
	ld.global.f32 	%f37, [%rd15];
	mul.f32 	%f38, %f6, %f37;
	mul.f32 	%f39, %f3, %f33;
	fma.rn.f32 	%f40, %f33, %f39, %f38;
	st.global.f32 	[%rd15], %f40;
	div.rn.f32 	%f41, %f36, %f9;
	div.rn.f32 	%f42, %f40, %f10;
	mul.f32 	%f43, %f4, %f41;
	sqrt.rn.f32 	%f44, %f42;
	add.f32 	%f45, %f7, %f44;
	div.rn.f32 	%f46, %f43, %f45;
	sub.f32 	%f47, %f31, %f46;
	st.global.f32 	[%rd17], %f47;
	add.s32 	%r13, %r13, %r2;
	setp.lt.s32 	%p4, %r13, %r7;
	@%p4 bra 	$L__BB4_2;
	bra.uni 	$L__BB4_4;
$L__BB4_3:
	mul.wide.s32 	%rd9, %r13, 4;
	add.s64 	%rd10, %rd3, %rd9;
	add.s64 	%rd11, %rd1, %rd9;
	add.s64 	%rd12, %rd2, %rd9;
	add.s64 	%rd13, %rd4, %rd9;
	ld.global.nc.f32 	%f13, [%rd13];
	mul.f32 	%f14, %f1, %f13;
	ld.global.f32 	%f15, [%rd12];
	mul.f32 	%f16, %f5, %f15;
	fma.rn.f32 	%f17, %f2, %f14, %f16;
	st.global.f32 	[%rd12], %f17;
	ld.global.f32 	%f18, [%rd11];
	mul.f32 	%f19, %f6, %f18;
	mul.f32 	%f20, %f3, %f14;
	fma.rn.f32 	%f21, %f14, %f20, %f19;
	st.global.f32 	[%rd11], %f21;
	div.rn.f32 	%f22, %f17, %f9;
	div.rn.f32 	%f23, %f21, %f10;
	mul.f32 	%f24, %f4, %f22;
	sqrt.rn.f32 	%f25, %f23;
	add.f32 	%f26, %f7, %f25;
	div.rn.f32 	%f27, %f24, %f26;
	ld.global.f32 	%f28, [%rd10];
	sub.f32 	%f29, %f28, %f27;
	st.global.f32 	[%rd10], %f29;
	add.s32 	%r13, %r13, %r2;
	setp.lt.s32 	%p3, %r13, %r7;
	@%p3 bra 	$L__BB4_3;
$L__BB4_4:
	ret;

}
	// .globl	adamw_update_f32
.visible .entry adamw_update_f32(
	.param .u64 .ptr .align 1 adamw_update_f32_param_0,
	.param .u64 .ptr .align 1 adamw_update_f32_param_1,
	.param .u64 .ptr .align 1 adamw_update_f32_param_2,
	.param .u64 .ptr .align 1 adamw_update_f32_param_3,
	.param .f32 adamw_update_f32_param_4,
	.param .f32 adamw_update_f32_param_5,
	.param .f32 adamw_update_f32_param_6,
	.param .f32 adamw_update_f32_param_7,
	.param .f32 adamw_update_f32_param_8,
	.param .f32 adamw_update_f32_param_9,
	.param .f32 adamw_update_f32_param_10,
	.param .u32 adamw_update_f32_param_11
)
{
	.reg .pred 	%p<7>;
	.reg .b32 	%r<31>;
	.reg .b32 	%f<104>;
	.reg .b64 	%rd<32>;

	ld.param.u64 	%rd5, [adamw_update_f32_param_0];
	ld.param.u64 	%rd6, [adamw_update_f32_param_1];
	ld.param.u64 	%rd7, [adamw_update_f32_param_2];
	ld.param.u64 	%rd8, [adamw_update_f32_param_3];
	ld.param.f32 	%f4, [adamw_update_f32_param_4];
	ld.param.f32 	%f5, [adamw_update_f32_param_5];
	ld.param.f32 	%f6, [adamw_update_f32_param_6];
	ld.param.f32 	%f8, [adamw_update_f32_param_8];
	ld.param.u32 	%r12, [adamw_update_f32_param_11];
	cvta.to.global.u64 	%rd1, %rd5;
	cvta.to.global.u64 	%rd2, %rd8;
	cvta.to.global.u64 	%rd3, %rd7;
	cvta.to.global.u64 	%rd4, %rd6;
	mov.u32 	%r13, %ctaid.x;
	mov.u32 	%r14, %ntid.x;
	mov.u32 	%r15, %tid.x;
	mad.lo.s32 	%r29, %r13, %r14, %r15;
	mov.u32 	%r16, %nctaid.x;
	mul.lo.s32 	%r2, %r14, %r16;
	setp.ge.s32 	%p1, %r29, %r12;
	@%p1 bra 	$L__BB5_7;
	mov.f32 	%f11, 0f3F800000;
	sub.f32 	%f1, %f11, %f5;
	sub.f32 	%f2, %f11, %f6;
	mul.f32 	%f12, %f4, %f8;
	sub.f32 	%f3, %f11, %f12;
	add.s32 	%r17, %r29, %r2;
	max.s32 	%r18, %r12, %r17;
	setp.lt.s32 	%p2, %r17, %r12;
	selp.u32 	%r19, 1, 0, %p2;
	add.s32 	%r20, %r17, %r19;
	sub.s32 	%r21, %r18, %r20;
	div.u32 	%r22, %r21, %r2;
	add.s32 	%r3, %r22, %r19;
	and.b32  	%r23, %r3, 3;
	setp.eq.s32 	%p3, %r23, 3;
	@%p3 bra 	$L__BB5_4;
	add.s32 	%r24, %r3, 1;
	and.b32  	%r25, %r24, 3;
	neg.s32 	%r27, %r25;
$L__BB5_3:
	.pragma "nounroll";
	ld.param.f32 	%f102, [adamw_update_f32_param_10];
	ld.param.f32 	%f100, [adamw_update_f32_param_9];
	ld.param.f32 	%f98, [adamw_update_f32_param_7];
	mul.wide.s32 	%rd9, %r29, 4;
	add.s64 	%rd10, %rd1, %rd9;
	add.s64 	%rd11, %rd2, %rd9;
	add.s64 	%rd12, %rd3, %rd9;
	add.s64 	%rd13, %rd4, %rd9;
	ld.global.nc.f32 	%f13, [%rd13];
	ld.global.f32 	%f14, [%rd12];
	mul.f32 	%f15, %f5, %f14;
	fma.rn.f32 	%f16, %f1, %f13, %f15;
	st.global.f32 	[%rd12], %f16;
	ld.global.f32 	%f17, [%rd11];
	mul.f32 	%f18, %f6, %f17;
	mul.f32 	%f19, %f2, %f13;
	fma.rn.f32 	%f20, %f13, %f19, %f18;
	st.global.f32 	[%rd11], %f20;
	div.rn.f32 	%f21, %f16, %f100;
	div.rn.f32 	%f22, %f20, %f102;
	ld.global.f32 	%f23, [%rd10];
	mul.f32 	%f24, %f3, %f23;
	mul.f32 	%f25, %f4, %f21;
	sqrt.rn.f32 	%f26, %f22;
	add.f32 	%f27, %f98, %f26;
	div.rn.f32 	%f28, %f25, %f27;
	sub.f32 	%f29, %f24, %f28;
	st.global.f32 	[%rd10], %f29;
	add.s32 	%r29, %r29, %r2;
	add.s32 	%r27, %r27, 1;
	setp.ne.s32 	%p4, %r27, 0;
	@%p4 bra 	$L__BB5_3;
$L__BB5_4:
	setp.lt.u32 	%p5, %r3, 3;
	@%p5 bra 	$L__BB5_7;
	mul.wide.s32 	%rd19, %r2, 4;
	shl.b32 	%r26, %r2, 2;
$L__BB5_6:
	ld.param.f32 	%f103, [adamw_update_f32_param_10];
	ld.param.f32 	%f101, [adamw_update_f32_param_9];
	ld.param.f32 	%f99, [adamw_update_f32_param_7];
	mul.wide.s32 	%rd14, %r29, 4;
	add.s64 	%rd15, %rd4, %rd14;
	ld.global.nc.f32 	%f30, [%rd15];
	add.s64 	%rd16, %rd3, %rd14;
	ld.global.f32 	%f31, [%rd16];
	mul.f32 	%f32, %f5, %f31;
	fma.rn.f32 	%f33, %f1, %f30, %f32;
	st.global.f32 	[%rd16], %f33;
	add.s64 	%rd17, %rd2, %rd14;
	ld.global.f32 	%f34, [%rd17];
	mul.f32 	%f35, %f6, %f34;
	mul.f32 	%f36, %f2, %f30;
	fma.rn.f32 	%f37, %f30, %f36, %f35;
	st.global.f32 	[%rd17], %f37;
	div.rn.f32 	%f38, %f33, %f101;
	div.rn.f32 	%f39, %f37, %f103;
	add.s64 	%rd18, %rd1, %rd14;
	ld.global.f32 	%f40, [%rd18];
	mul.f32 	%f41, %f3, %f40;
	mul.f32 	%f42, %f4, %f38;
	sqrt.rn.f32 	%f43, %f39;
	add.f32 	%f44, %f99, %f43;
	div.rn.f32 	%f45, %f42, %f44;
	sub.f32 	%f46, %f41, %f45;
	st.global.f32 	[%rd18], %f46;
	add.s64 	%rd20, %rd15, %rd19;
	ld.global.nc.f32 	%f47, [%rd20];
	add.s64 	%rd21, %rd16, %rd19;
	ld.global.f32 	%f48, [%rd21];
	mul.f32 	%f49, %f5, %f48;
	fma.rn.f32 	%f50, %f1, %f47, %f49;
	st.global.f32 	[%rd21], %f50;
	add.s64 	%rd22, %rd17, %rd19;
	ld.global.f32 	%f51, [%rd22];
	mul.f32 	%f52, %f6, %f51;
	mul.f32 	%f53, %f2, %f47;
	fma.rn.f32 	%f54, %f47, %f53, %f52;
	st.global.f32 	[%rd22], %f54;
	div.rn.f32 	%f55, %f50, %f101;
	div.rn.f32 	%f56, %f54, %f103;
	add.s64 	%rd23, %rd18, %rd19;
	ld.global.f32 	%f57, [%rd23];
	mul.f32 	%f58, %f3, %f57;
	mul.f32 	%f59, %f4, %f55;
	sqrt.rn.f32 	%f60, %f56;
	add.f32 	%f61, %f99, %f60;
	div.rn.f32 	%f62, %f59, %f61;
	sub.f32 	%f63, %f58, %f62;
	st.global.f32 	[%rd23], %f63;
	add.s64 	%rd24, %rd20, %rd19;
	ld.global.nc.f32 	%f64, [%rd24];
	add.s64 	%rd25, %rd21, %rd19;
	ld.global.f32 	%f65, [%rd25];
	mul.f32 	%f66, %f5, %f65;
	fma.rn.f32 	%f67, %f1, %f64, %f66;
	st.global.f32 	[%rd25], %f67;
	add.s64 	%rd26, %rd22, %rd19;
	ld.global.f32 	%f68, [%rd26];
	mul.f32 	%f69, %f6, %f68;
	mul.f32 	%f70, %f2, %f64;
	fma.rn.f32 	%f71, %f64, %f70, %f69;
	st.global.f32 	[%rd26], %f71;
	div.rn.f32 	%f72, %f67, %f101;
	div.rn.f32 	%f73, %f71, %f103;
	add.s64 	%rd27, %rd23, %rd19;
	ld.global.f32 	%f74, [%rd27];
	mul.f32 	%f75, %f3, %f74;
	mul.f32 	%f76, %f4, %f72;
	sqrt.rn.f32 	%f77, %f73;
	add.f32 	%f78, %f99, %f77;
	div.rn.f32 	%f79, %f76, %f78;
	sub.f32 	%f80, %f75, %f79;
	st.global.f32 	[%rd27], %f80;
	add.s64 	%rd28, %rd24, %rd19;
	ld.global.nc.f32 	%f81, [%rd28];
	add.s64 	%rd29, %rd25, %rd19;
	ld.global.f32 	%f82, [%rd29];
	mul.f32 	%f83, %f5, %f82;
	fma.rn.f32 	%f84, %f1, %f81, %f83;
	st.global.f32 	[%rd29], %f84;
	add.s64 	%rd30, %rd26, %rd19;
	ld.global.f32 	%f85, [%rd30];
	mul.f32 	%f86, %f6, %f85;
	mul.f32 	%f87, %f2, %f81;
	fma.rn.f32 	%f88, %f81, %f87, %f86;
	st.global.f32 	[%rd30], %f88;
	div.rn.f32 	%f89, %f84, %f101;
	div.rn.f32 	%f90, %f88, %f103;
	add.s64 	%rd31, %rd27, %rd19;
	ld.global.f32 	%f91, [%rd31];
	mul.f32 	%f92, %f3, %f91;
	mul.f32 	%f93, %f4, %f89;
	sqrt.rn.f32 	%f94, %f90;
	add.f32 	%f95, %f99, %f94;
	div.rn.f32 	%f96, %f93, %f95;
	sub.f32 	%f97, %f92, %f96;
	st.global.f32 	[%rd31], %f97;
	add.s32 	%r29, %r26, %r29;
	setp.lt.s32 	%p6, %r29, %r12;
	@%p6 bra 	$L__BB5_6;
$L__BB5_7:
	ret;

}
	// .globl	init_adam_state_f32
.visible .entry init_adam_state_f32(
	.param .u64 .ptr .align 1 init_adam_state_f32_param_0,
	.param .u64 .ptr .align 1 init_adam_state_f32_param_1,
	.param .u32 init_adam_state_f32_param_2
)
{
	.reg .pred 	%p<7>;
	.reg .b32 	%r<33>;
	.reg .b64 	%rd<18>;

	ld.param.u64 	%rd3, [init_adam_state_f32_param_0];
	ld.param.u64 	%rd4, [init_adam_state_f32_param_1];
	ld.param.u32 	%r12, [init_adam_state_f32_param_2];
	cvta.to.global.u64 	%rd1, %rd4;
	cvta.to.global.u64 	%rd2, %rd3;
	mov.u32 	%r13, %ctaid.x;
	mov.u32 	%r14, %ntid.x;
	mov.u32 	%r15, %tid.x;
	mad.lo.s32 	%r31, %r13, %r14, %r15;
	mov.u32 	%r16, %nctaid.x;
	mul.lo.s32 	%r2, %r14, %r16;
	setp.ge.s32 	%p1, %r31, %r12;
	@%p1 bra 	$L__BB6_7;
	add.s32 	%r17, %r31, %r2;
	max.s32 	%r18, %r12, %r17;
	setp.lt.s32 	%p2, %r17, %r12;
	selp.u32 	%r19, 1, 0, %p2;
	add.s32 	%r20, %r17, %r19;
	sub.s32 	%r21, %r18, %r20;
	div.u32 	%r22, %r21, %r2;
	add.s32 	%r3, %r22, %r19;
	and.b32  	%r23, %r3, 3;
	setp.eq.s32 	%p3, %r23, 3;
	@%p3 bra 	$L__BB6_4;
	add.s32 	%r24, %r3, 1;
	and.b32  	%r25, %r24, 3;
	neg.s32 	%r29, %r25;
$L__BB6_3:
	.pragma "nounroll";
	mul.wide.s32 	%rd5, %r31, 4;
	add.s64 	%rd6, %rd1, %rd5;
	add.s64 	%rd7, %rd2, %rd5;
	mov.b32 	%r26, 0;
	st.global.u32 	[%rd7], %r26;
	st.global.u32 	[%rd6], %r26;
	add.s32 	%r31, %r31, %r2;
	add.s32 	%r29, %r29, 1;
	setp.ne.s32 	%p4, %r29, 0;
	@%p4 bra 	$L__BB6_3;
$L__BB6_4:
	setp.lt.u32 	%p5, %r3, 3;
	@%p5 bra 	$L__BB6_7;
	mul.wide.s32 	%rd11, %r2, 4;
	shl.b32 	%r28, %r2, 2;
$L__BB6_6:
	mul.wide.s32 	%rd8, %r31, 4;
	add.s64 	%rd9, %rd2, %rd8;
	mov.b32 	%r27, 0;
	st.global.u32 	[%rd9], %r27;
	add.s64 	%rd10, %rd1, %rd8;
	st.global.u32 	[%rd10], %r27;
	add.s64 	%rd12, %rd9, %rd11;
	st.global.u32 	[%rd12], %r27;
	add.s64 	%rd13, %rd10, %rd11;
	st.global.u32 	[%rd13], %r27;
	add.s64 	%rd14, %rd12, %rd11;
	st.global.u32 	[%rd14], %r27;
	add.s64 	%rd15, %rd13, %rd11;
	st.global.u32 	[%rd15], %r27;
	add.s64 	%rd16, %rd14, %rd11;
	st.global.u32 	[%rd16], %r27;
	add.s64 	%rd17, %rd15, %rd11;
	st.global.u32 	[%rd17], %r27;
	add.s32 	%r31, %r28, %r31;
	setp.lt.s32 	%p6, %r31, %r12;
	@%p6 bra 	$L__BB6_6;
$L__BB6_7:
	ret;

}


// ===== COMPILED SASS (sm_100) =====

	.target	sm_100

	.elftype	@"ET_EXEC"


//--------------------- .note.nv.tkinfo           --------------------------
	.section	.note.nv.tkinfo,"",@"SHT_NOTE"
	.sectionflags	@"SHF_NOTE_NV_TKINFO"
	.tkinfo
        /*0018*/ 	.word	0x00000002
        /*0030*/ 	.string	""
        /*0030*/ 	.string	"ptxas"
        /*0030*/ 	.string	"Cuda compilation tools, release 13.0, V13.0.88"
        /*0030*/ 	.string	"Build cuda_13.0.r13.0/compiler.36424714_0"
        /*0030*/ 	.string	"-arch sm_100 -m 64 "



//--------------------- .note.nv.cuinfo           --------------------------
	.section	.note.nv.cuinfo,"",@"SHT_NOTE"
	.sectionflags	@"SHF_NOTE_NV_CUINFO"
        /*0018*/ 	.short	0x0002
        /*001a*/ 	.short	0x0064
        /*001c*/ 	.short	0x0082
	.zero		2


//--------------------- .nv.info                  --------------------------
	.section	.nv.info,"",@"SHT_CUDA_INFO"
	.align	4


	//----- nvinfo : EIATTR_REGCOUNT
	.align		4
        /*0000*/ 	.byte	0x04, 0x2f
        /*0002*/ 	.short	(.L_1 - .L_0)
	.align		4
.L_0:
        /*0004*/ 	.word	index@(adam_update_f32)
        /*0008*/ 	.word	0x00000024


	//----- nvinfo : EIATTR_FRAME_SIZE
	.align		4
.L_1:
        /*000c*/ 	.byte	0x04, 0x11
        /*000e*/ 	.short	(.L_3 - .L_2)
	.align		4
.L_2:
        /*0010*/ 	.word	index@($__internal_12_$__cuda_sm3x_div_rn_noftz_f32_slowpath)
        /*0014*/ 	.word	0x00000000


	//----- nvinfo : EIATTR_FRAME_SIZE
	.align		4
.L_3:
        /*0018*/ 	.byte	0x04, 0x11
        /*001a*/ 	.short	(.L_5 - .L_4)
	.align		4
.L_4:
        /*001c*/ 	.word	index@($__internal_11_$__cuda_sm20_sqrt_rn_f32_slowpath)
        /*0020*/ 	.word	0x00000000


	//----- nvinfo : EIATTR_FRAME_SIZE
	.align		4
.L_5:
        /*0024*/ 	.byte	0x04, 0x11
        /*0026*/ 	.short	(.L_7 - .L_6)
	.align		4
.L_6:
        /*0028*/ 	.word	index@(adam_update_f32)
        /*002c*/ 	.word	0x00000000


	//----- nvinfo : EIATTR_REGCOUNT
	.align		4
.L_7:
        /*0030*/ 	.byte	0x04, 0x2f
        /*0032*/ 	.short	(.L_9 - .L_8)
	.align		4
.L_8:
        /*0034*/ 	.word	index@(adam_update_f64)
        /*0038*/ 	.word	0x0000002a


	//----- nvinfo : EIATTR_FRAME_SIZE
	.align		4
.L_9:
        /*003c*/ 	.byte	0x04, 0x11
        /*003e*/ 	.short	(.L_11 - .L_10)
	.align		4
.L_10:
        /*0040*/ 	.word	index@($__internal_10_$__cuda_sm20_dsqrt_rn_f64_mediumpath_v1)
        /*0044*/ 	.word	0x00000000


	//----- nvinfo : EIATTR_FRAME_SIZE
	.align		4
.L_11:
        /*0048*/ 	.byte	0x04, 0x11
        /*004a*/ 	.short	(.L_13 - .L_12)
	.align		4
.L_12:
        /*004c*/ 	.word	index@($__internal_9_$__cuda_sm20_div_rn_f64_full)
        /*0050*/ 	.word	0x00000000


	//----- nvinfo : EIATTR_FRAME_SIZE
	.align		4
.L_13:
        /*0054*/ 	.byte	0x04, 0x11
        /*0056*/ 	.short	(.L_15 - .L_14)
	.align		4
.L_14:
        /*0058*/ 	.word	index@(adam_update_f64)
        /*005c*/ 	.word	0x00000000


	//----- nvinfo : EIATTR_REGCOUNT
	.align		4
.L_15:
        /*0060*/ 	.byte	0x04, 0x2f
        /*0062*/ 	.short	(.L_17 - .L_16)
	.align		4
.L_16:
        /*0064*/ 	.word	index@(adam_update_mixed_fp16)
        /*0068*/ 	.word	0x00000022


	//----- nvinfo : EIATTR_FRAME_SIZE
	.align		4
.L_17:
        /*006c*/ 	.byte	0x04, 0x11
        /*006e*/ 	.short	(.L_19 - .L_18)
	.align		4
.L_18:
        /*0070*/ 	.word	index@($__internal_8_$__cuda_sm3x_div_rn_noftz_f32_slowpath)
        /*0074*/ 	.word	0x00000000


	//----- nvinfo : EIATTR_FRAME_SIZE
	.align		4
.L_19:
        /*0078*/ 	.byte	0x04, 0x11
        /*007a*/ 	.short	(.L_21 - .L_20)
	.align		4
.L_20:
        /*007c*/ 	.word	index@($__internal_7_$__cuda_sm20_sqrt_rn_f32_slowpath)
        /*0080*/ 	.word	0x00000000


	//----- nvinfo : EIATTR_FRAME_SIZE
	.align		4
.L_21:
        /*0084*/ 	.byte	0x04, 0x11
        /*0086*/ 	.short	(.L_23 - .L_22)
	.align		4
.L_22:
        /*0088*/ 	.word	index@(adam_update_mixed_fp16)
        /*008c*/ 	.word	0x00000000


	//----- nvinfo : EIATTR_REGCOUNT
	.align		4
.L_23:
        /*0090*/ 	.byte	0x04, 0x2f
        /*0092*/ 	.short	(.L_25 - .L_24)
	.align		4
.L_24:
        /*0094*/ 	.word	index@(adam_update_fused_clip_f32)
        /*0098*/ 	.word	0x00000024


	//----- nvinfo : EIATTR_FRAME_SIZE
	.align		4
.L_25:
        /*009c*/ 	.byte	0x04, 0x11
        /*009e*/ 	.short	(.L_27 - .L_26)
	.align		4
.L_26:
        /*00a0*/ 	.word	index@($__internal_6_$__cuda_sm3x_div_rn_noftz_f32_slowpath)
        /*00a4*/ 	.word	0x00000000


	//----- nvinfo : EIATTR_FRAME_SIZE
	.align		4
.L_27:
        /*00a8*/ 	.byte	0x04, 0x11
        /*00aa*/ 	.short	(.L_29 - .L_28)
	.align		4
.L_28:
        /*00ac*/ 	.word	index@($__internal_5_$__cuda_sm20_sqrt_rn_f32_slowpath)
        /*00b0*/ 	.word	0x00000000


	//----- nvinfo : EIATTR_FRAME_SIZE
	.align		4
.L_29:
        /*00b4*/ 	.byte	0x04, 0x11
        /*00b6*/ 	.short	(.L_31 - .L_30)
	.align		4
.L_30:
        /*00b8*/ 	.word	index@(adam_update_fused_clip_f32)
        /*00bc*/ 	.word	0x00000000


	//----- nvinfo : EIATTR_REGCOUNT
	.align		4
.L_31:
        /*00c0*/ 	.byte	0x04, 0x2f
        /*00c2*/ 	.short	(.L_33 - .L_32)
	.align		4
.L_32:
        /*00c4*/ 	.word	index@(adam_update_multi_gpu_f32)
        /*00c8*/ 	.word	0x00000024


	//----- nvinfo : EIATTR_FRAME_SIZE
	.align		4
.L_33:
        /*00cc*/ 	.byte	0x04, 0x11
        /*00ce*/ 	.short	(.L_35 - .L_34)
	.align		4
.L_34:
        /*00d0*/ 	.word	index@($__internal_4_$__cuda_sm3x_div_rn_noftz_f32_slowpath)
        /*00d4*/ 	.word	0x00000000


	//----- nvinfo : EIATTR_FRAME_SIZE
	.align		4
.L_35:
        /*00d8*/ 	.byte	0x04, 0x11
        /*00da*/ 	.short	(.L_37 - .L_36)
	.align		4
.L_36:
        /*00dc*/ 	.word	index@($__internal_3_$__cuda_sm20_sqrt_rn_f32_slowpath)
        /*00e0*/ 	.word	0x00000000


	//----- nvinfo : EIATTR_FRAME_SIZE
	.align		4
.L_37:
        /*00e4*/ 	.byte	0x04, 0x11
        /*00e6*/ 	.short	(.L_39 - .L_38)
	.align		4
.L_38:
        /*00e8*/ 	.word	index@($__internal_2_$__cuda_sm20_rcp_rn_f32_slowpath)
        /*00ec*/ 	.word	0x00000000


	//----- nvinfo : EIATTR_FRAME_SIZE
	.align		4
.L_39:
        /*00f0*/ 	.byte	0x04, 0x11
        /*00f2*/ 	.short	(.L_41 - .L_40)
	.align		4
.L_40:
        /*00f4*/ 	.word	index@(adam_update_multi_gpu_f32)
        /*00f8*/ 	.word	0x00000000


	//----- nvinfo : EIATTR_REGCOUNT
	.align		4
.L_41:
        /*00fc*/ 	.byte	0x04, 0x2f
        /*00fe*/ 	.short	(.L_43 - .L_42)
	.align		4
.L_42:
        /*0100*/ 	.word	index@(adamw_update_f32)
        /*0104*/ 	.word	0x00000027


	//----- nvinfo : EIATTR_FRAME_SIZE
	.align		4
.L_43:
        /*0108*/ 	.byte	0x04, 0x11
        /*010a*/ 	.short	(.L_45 - .L_44)
	.align		4
.L_44:
        /*010c*/ 	.word	index@($__internal_1_$__cuda_sm3x_div_rn_noftz_f32_slowpath)
        /*0110*/ 	.word	0x00000000


	//----- nvinfo : EIATTR_FRAME_SIZE
	.align		4
.L_45:
        /*0114*/ 	.byte	0x04, 0x11
        /*0116*/ 	.short	(.L_47 - .L_46)
	.align		4
.L_46:
        /*0118*/ 	.word	index@($__internal_0_$__cuda_sm20_sqrt_rn_f32_slowpath)
        /*011c*/ 	.word	0x00000000


	//----- nvinfo : EIATTR_FRAME_SIZE
	.align		4
.L_47:
        /*0120*/ 	.byte	0x04, 0x11
        /*0122*/ 	.short	(.L_49 - .L_48)
	.align		4
.L_48:
        /*0124*/ 	.word	index@(adamw_update_f32)
        /*0128*/ 	.word	0x00000000


	//----- nvinfo : EIATTR_REGCOUNT
	.align		4
.L_49:
        /*012c*/ 	.byte	0x04, 0x2f
        /*012e*/ 	.short	(.L_51 - .L_50)
	.align		4
.L_50:
        /*0130*/ 	.word	index@(init_adam_state_f32)
        /*0134*/ 	.word	0x0000001a


	//----- nvinfo : EIATTR_FRAME_SIZE
	.align		4
.L_51:
        /*0138*/ 	.byte	0x04, 0x11
        /*013a*/ 	.short	(.L_53 - .L_52)
	.align		4
.L_52:
        /*013c*/ 	.word	index@(init_adam_state_f32)
        /*0140*/ 	.word	0x00000000


	//----- nvinfo : EIATTR_MIN_STACK_SIZE
	.align		4
.L_53:
        /*0144*/ 	.byte	0x04, 0x12
        /*0146*/ 	.short	(.L_55 - .L_54)
	.align		4
.L_54:
        /*0148*/ 	.word	index@(init_adam_state_f32)
        /*014c*/ 	.word	0x00000000


	//----- nvinfo : EIATTR_MIN_STACK_SIZE
	.align		4
.L_55:
        /*0150*/ 	.byte	0x04, 0x12
        /*0152*/ 	.short	(.L_57 - .L_56)
	.align		4
.L_56:
        /*0154*/ 	.word	index@(adamw_update_f32)
        /*0158*/ 	.word	0x00000000


	//----- nvinfo : EIATTR_MIN_STACK_SIZE
	.align		4
.L_57:
        /*015c*/ 	.byte	0x04, 0x12
        /*015e*/ 	.short	(.L_59 - .L_58)
	.align		4
.L_58:
        /*0160*/ 	.word	index@(adam_update_multi_gpu_f32)
        /*0164*/ 	.word	0x00000000


	//----- nvinfo : EIATTR_MIN_STACK_SIZE
	.align		4
.L_59:
        /*0168*/ 	.byte	0x04, 0x12
        /*016a*/ 	.short	(.L_61 - .L_60)
	.align		4
.L_60:
        /*016c*/ 	.word	index@(adam_update_fused_clip_f32)
        /*0170*/ 	.word	0x00000000


	//----- nvinfo : EIATTR_MIN_STACK_SIZE
	.align		4
.L_61:
        /*0174*/ 	.byte	0x04, 0x12
        /*0176*/ 	.short	(.L_63 - .L_62)
	.align		4
.L_62:
        /*0178*/ 	.word	index@(adam_update_mixed_fp16)
        /*017c*/ 	.word	0x00000000


	//----- nvinfo : EIATTR_MIN_STACK_SIZE
	.align		4
.L_63:
        /*0180*/ 	.byte	0x04, 0x12
        /*0182*/ 	.short	(.L_65 - .L_64)
	.align		4
.L_64:
        /*0184*/ 	.word	index@(adam_update_f64)
        /*0188*/ 	.word	0x00000000


	//----- nvinfo : EIATTR_MIN_STACK_SIZE
	.align		4
.L_65:
        /*018c*/ 	.byte	0x04, 0x12
        /*018e*/ 	.short	(.L_67 - .L_66)
	.align		4
.L_66:
        /*0190*/ 	.word	index@(adam_update_f32)
        /*0194*/ 	.word	0x00000000
.L_67:


//--------------------- .nv.compat                --------------------------
	.section	.nv.compat,"",@"SHT_CUDA_COMPAT_INFO"
	.align	4
        /*0000*/ 	.byte	0x02, 0x09, 0x00, 0x00, 0x02, 0x02, 0x01, 0x00, 0x02, 0x05, 0x05, 0x00, 0x03, 0x07, 0x01, 0x01
        /*0010*/ 	.byte	0x02, 0x03, 0x00, 0x00, 0x02, 0x06, 0x01, 0x00, 0x04, 0x0b, 0x08, 0x00, 0x01, 0x00, 0x00, 0x00
        /*0020*/ 	.byte	0x00, 0x00, 0x00, 0x00


//--------------------- .nv.info.init_adam_state_f32 --------------------------
	.section	.nv.info.init_adam_state_f32,"",@"SHT_CUDA_INFO"
	.sectionflags	@""
	.align	4


	//----- nvinfo : EIATTR_CUDA_API_VERSION
	.align		4
        /*0000*/ 	.byte	0x04, 0x37
        /*0002*/ 	.short	(.L_69 - .L_68)
.L_68:
        /*0004*/ 	.word	0x00000082


	//----- nvinfo : EIATTR_KPARAM_INFO
	.align		4
.L_69:
        /*0008*/ 	.byte	0x04, 0x17
        /*000a*/ 	.short	(.L_71 - .L_70)
.L_70:
        /*000c*/ 	.word	0x00000000
        /*0010*/ 	.short	0x0002
        /*0012*/ 	.short	0x0010
        /*0014*/ 	.byte	0x00, 0xf0, 0x11, 0x00


	//----- nvinfo : EIATTR_KPARAM_INFO
	.align		4
.L_71:
        /*0018*/ 	.byte	0x04, 0x17
        /*001a*/ 	.short	(.L_73 - .L_72)
.L_72:
        /*001c*/ 	.word	0x00000000
        /*0020*/ 	.short	0x0001
        /*0022*/ 	.short	0x0008
        /*0024*/ 	.byte	0x00, 0xf5, 0x21, 0x00


	//----- nvinfo : EIATTR_KPARAM_INFO
	.align		4
.L_73:
        /*0028*/ 	.byte	0x04, 0x17
        /*002a*/ 	.short	(.L_75 - .L_74)
.L_74:
        /*002c*/ 	.word	0x00000000
        /*0030*/ 	.short	0x0000
        /*0032*/ 	.short	0x0000
        /*0034*/ 	.byte	0x00, 0xf5, 0x21, 0x00


	//----- nvinfo : EIATTR_SPARSE_MMA_MASK
	.align		4
.L_75:
        /*0038*/ 	.byte	0x03, 0x50
        /*003a*/ 	.short	0x0000


	//----- nvinfo : EIATTR_MAXREG_COUNT
	.align		4
        /*003c*/ 	.byte	0x03, 0x1b
        /*003e*/ 	.short	0x00ff


	//----- nvinfo : EIATTR_MERCURY_ISA_VERSION
	.align		4
        /*0040*/ 	.byte	0x03, 0x5f
        /*0042*/ 	.short	0x0101


	//----- nvinfo : EIATTR_VRC_CTA_INIT_COUNT
	.align		4
        /*0044*/ 	.byte	0x02, 0x4a
	.zero		1
	.zero		1


	//----- nvinfo : EIATTR_EXIT_INSTR_OFFSETS
	.align		4
        /*0048*/ 	.byte	0x04, 0x1c
        /*004a*/ 	.short	(.L_77 - .L_76)


	//   ....[0]....
.L_76:
        /*004c*/ 	.word	0x00000090


	//   ....[1]....
        /*0050*/ 	.word	0x00000380


	//   ....[2]....
        /*0054*/ 	.word	0x000004c0


	//----- nvinfo : EIATTR_CRS_STACK_SIZE
	.align		4
.L_77:
        /*0058*/ 	.byte	0x04, 0x1e
        /*005a*/ 	.short	(.L_79 - .L_78)
.L_78:
        /*005c*/ 	.word	0x00000000


	//----- nvinfo : EIATTR_CBANK_PARAM_SIZE
	.align		4
.L_79:
        /*0060*/ 	.byte	0x03, 0x19
        /*0062*/ 	.short	0x0014


	//----- nvinfo : EIATTR_PARAM_CBANK
	.align		4
        /*0064*/ 	.byte	0x04, 0x0a
        /*0066*/ 	.short	(.L_81 - .L_80)
	.align		4
.L_80:
        /*0068*/ 	.word	index@(.nv.constant0.init_adam_state_f32)
        /*006c*/ 	.short	0x0380
        /*006e*/ 	.short	0x0014


	//----- nvinfo : EIATTR_SW_WAR
	.align		4
.L_81:
        /*0070*/ 	.byte	0x04, 0x36
        /*0072*/ 	.short	(.L_83 - .L_82)
.L_82:
        /*0074*/ 	.word	0x00000008
.L_83:


//--------------------- .nv.info.adamw_update_f32 --------------------------
	.section	.nv.info.adamw_update_f32,"",@"SHT_CUDA_INFO"
	.sectionflags	@""
	.align	4


	//----- nvinfo : EIATTR_CUDA_API_VERSION
	.align		4
        /*0000*/ 	.byte	0x04, 0x37
        /*0002*/ 	.short	(.L_85 - .L_84)
.L_84:
        /*0004*/ 	.word	0x00000082


	//----- nvinfo : EIATTR_KPARAM_INFO
	.align		4
.L_85:
        /*0008*/ 	.byte	0x04, 0x17
        /*000a*/ 	.short	(.L_87 - .L_86)
.L_86:
        /*000c*/ 	.word	0x00000000
        /*0010*/ 	.short	0x000b
        /*0012*/ 	.short	0x003c
        /*0014*/ 	.byte	0x00, 0xf0, 0x11, 0x00


	//----- nvinfo : EIATTR_KPARAM_INFO
	.align		4
.L_87:
        /*0018*/ 	.byte	0x04, 0x17
        /*001a*/ 	.short	(.L_89 - .L_88)
.L_88:
        /*001c*/ 	.word	0x00000000
        /*0020*/ 	.short	0x000a
        /*0022*/ 	.short	0x0038
        /*0024*/ 	.byte	0x00, 0xf0, 0x11, 0x00


	//----- nvinfo : EIATTR_KPARAM_INFO
	.align		4
.L_89:
        /*0028*/ 	.byte	0x04, 0x17
        /*002a*/ 	.short	(.L_91 - .L_90)
.L_90:
        /*002c*/ 	.word	0x00000000
        /*0030*/ 	.short	0x0009
        /*0032*/ 	.short	0x0034
        /*0034*/ 	.byte	0x00, 0xf0, 0x11, 0x00


	//----- nvinfo : EIATTR_KPARAM_INFO
	.align		4
.L_91:
        /*0038*/ 	.byte	0x04, 0x17
        /*003a*/ 	.short	(.L_93 - .L_92)
.L_92:
        /*003c*/ 	.word	0x00000000
        /*0040*/ 	.short	0x0008
        /*0042*/ 	.short	0x0030
        /*0044*/ 	.byte	0x00, 0xf0, 0x11, 0x00


	//----- nvinfo : EIATTR_KPARAM_INFO
	.align		4
.L_93:
        /*0048*/ 	.byte	0x04, 0x17
        /*004a*/ 	.short	(.L_95 - .L_94)
.L_94:
        /*004c*/ 	.word	0x00000000
        /*0050*/ 	.short	0x0007
        /*0052*/ 	.short	0x002c
        /*0054*/ 	.byte	0x00, 0xf0, 0x11, 0x00


	//----- nvinfo : EIATTR_KPARAM_INFO
	.align		4
.L_95:
        /*0058*/ 	.byte	0x04, 0x17
        /*005a*/ 	.short	(.L_97 - .L_96)
.L_96:
        /*005c*/ 	.word	0x00000000
        /*0060*/ 	.short	0x0006
        /*0062*/ 	.short	0x0028
        /*0064*/ 	.byte	0x00, 0xf0, 0x11, 0x00


	//----- nvinfo : EIATTR_KPARAM_INFO
	.align		4
.L_97:
        /*0068*/ 	.byte	0x04, 0x17
        /*006a*/ 	.short	(.L_99 - .L_98)
.L_98:
        /*006c*/ 	.word	0x00000000
        /*0070*/ 	.short	0x0005
        /*0072*/ 	.short	0x0024
        /*0074*/ 	.byte	0x00, 0xf0, 0x11, 0x00


	//----- nvinfo : EIATTR_KPARAM_INFO
	.align		4
.L_99:
        /*0078*/ 	.byte	0x04, 0x17
        /*007a*/ 	.short	(.L_101 - .L_100)
.L_100:
        /*007c*/ 	.word	0x00000000
        /*0080*/ 	.short	0x0004
        /*0082*/ 	.short	0x0020
        /*0084*/ 	.byte	0x00, 0xf0, 0x11, 0x00


	//----- nvinfo : EIATTR_KPARAM_INFO
	.align		4
.L_101:
        /*0088*/ 	.byte	0x04, 0x17
        /*008a*/ 	.short	(.L_103 - .L_102)
.L_102:
        /*008c*/ 	.word	0x00000000
        /*0090*/ 	.short	0x0003
        /*0092*/ 	.short	0x0018
        /*0094*/ 	.byte	0x00, 0xf5, 0x21, 0x00


	//----- nvinfo : EIATTR_KPARAM_INFO
	.align		4
.L_103:
        /*0098*/ 	.byte	0x04, 0x17
        /*009a*/ 	.short	(.L_105 - .L_104)
.L_104:
        /*009c*/ 	.word	0x00000000
        /*00a0*/ 	.short	0x0002
        /*00a2*/ 	.short	0x0010
        /*00a4*/ 	.byte	0x00, 0xf5, 0x21, 0x00


	//----- nvinfo : EIATTR_KPARAM_INFO
	.align		4
.L_105:
        /*00a8*/ 	.byte	0x04, 0x17
        /*00aa*/ 	.short	(.L_107 - .L_106)
.L_106:
        /*00ac*/ 	.word	0x00000000
        /*00b0*/ 	.short	0x0001
        /*00b2*/ 	.short	0x0008
        /*00b4*/ 	.byte	0x00, 0xf5, 0x21, 0x00


	//----- nvinfo : EIATTR_KPARAM_INFO
	.align		4
.L_107:
        /*00b8*/ 	.byte	0x04, 0x17
        /*00ba*/ 	.short	(.L_109 - .L_108)
.L_108:
        /*00bc*/ 	.word	0x00000000
        /*00c0*/ 	.short	0x0000
        /*00c2*/ 	.short	0x0000
        /*00c4*/ 	.byte	0x00, 0xf5, 0x21, 0x00


	//----- nvinfo : EIATTR_SPARSE_MMA_MASK
	.align		4
.L_109:
        /*00c8*/ 	.byte	0x03, 0x50
        /*00ca*/ 	.short	0x0000


	//----- nvinfo : EIATTR_MAXREG_COUNT
	.align		4
        /*00cc*/ 	.byte	0x03, 0x1b
        /*00ce*/ 	.short	0x00ff


	//----- nvinfo : EIATTR_MERCURY_ISA_VERSION
	.align		4
        /*00d0*/ 	.byte	0x03, 0x5f
        /*00d2*/ 	.short	0x0101


	//----- nvinfo : EIATTR_VRC_CTA_INIT_COUNT
	.align		4
        /*00d4*/ 	.byte	0x02, 0x4a
	.zero		1
	.zero		1


	//----- nvinfo : EIATTR_EXIT_INSTR_OFFSETS
	.align		4
        /*00d8*/ 	.byte	0x04, 0x1c
        /*00da*/ 	.short	(.L_111 - .L_110)


	//   ....[0]....
.L_110:
        /*00dc*/ 	.word	0x00000090


	//   ....[1]....
        /*00e0*/ 	.word	0x00000990


	//   ....[2]....
        /*00e4*/ 	.word	0x00001d90


	//----- nvinfo : EIATTR_CRS_STACK_SIZE
	.align		4
.L_111:
        /*00e8*/ 	.byte	0x04, 0x1e
        /*00ea*/ 	.short	(.L_113 - .L_112)
.L_112:
        /*00ec*/ 	.word	0x00000000


	//----- nvinfo : EIATTR_CBANK_PARAM_SIZE
	.align		4
.L_113:
        /*00f0*/ 	.byte	0x03, 0x19
        /*00f2*/ 	.short	0x0040


	//----- nvinfo : EIATTR_PARAM_CBANK
	.align		4
        /*00f4*/ 	.byte	0x04, 0x0a
        /*00f6*/ 	.short	(.L_115 - .L_114)
	.align		4
.L_114:
        /*00f8*/ 	.word	index@(.nv.constant0.adamw_update_f32)
        /*00fc*/ 	.short	0x0380
        /*00fe*/ 	.short	0x0040


	//----- nvinfo : EIATTR_SW_WAR
	.align		4
.L_115:
        /*0100*/ 	.byte	0x04, 0x36
        /*0102*/ 	.short	(.L_117 - .L_116)
.L_116:
        /*0104*/ 	.word	0x00000008
.L_117:


//--------------------- .nv.info.adam_update_multi_gpu_f32 --------------------------
	.section	.nv.info.adam_update_multi_gpu_f32,"",@"SHT_CUDA_INFO"
	.sectionflags	@""
	.align	4


	//----- nvinfo : EIATTR_CUDA_API_VERSION
	.align		4
        /*0000*/ 	.byte	0x04, 0x37
        /*0002*/ 	.short	(.L_119 - .L_118)
.L_118:
        /*0004*/ 	.word	0x00000082


	//----- nvinfo : EIATTR_KPARAM_INFO
	.align		4
.L_119:
        /*0008*/ 	.byte	0x04, 0x17
        /*000a*/ 	.short	(.L_121 - .L_120)
.L_120:
        /*000c*/ 	.word	0x00000000
        /*0010*/ 	.short	0x000c
        /*0012*/ 	.short	0x0040
        /*0014*/ 	.byte	0x00, 0xf0, 0x11, 0x00


	//----- nvinfo : EIATTR_KPARAM_INFO
	.align		4
.L_121:
        /*0018*/ 	.byte	0x04, 0x17
        /*001a*/ 	.short	(.L_123 - .L_122)
.L_122:
        /*001c*/ 	.word	0x00000000
        /*0020*/ 	.short	0x000b
        /*0022*/ 	.short	0x003c
        /*0024*/ 	.byte	0x00, 0xf0, 0x11, 0x00


	//----- nvinfo : EIATTR_KPARAM_INFO
	.align		4
.L_123:
        /*0028*/ 	.byte	0x04, 0x17
        /*002a*/ 	.short	(.L_125 - .L_124)
.L_124:
        /*002c*/ 	.word	0x00000000
        /*0030*/ 	.short	0x000a
        /*0032*/ 	.short	0x0038
        /*0034*/ 	.byte	0x00, 0xf0, 0x11, 0x00


	//----- nvinfo : EIATTR_KPARAM_INFO
	.align		4
.L_125:
        /*0038*/ 	.byte	0x04, 0x17
        /*003a*/ 	.short	(.L_127 - .L_126)
.L_126:
        /*003c*/ 	.word	0x00000000
        /*0040*/ 	.short	0x0009
        /*0042*/ 	.short	0x0034
        /*0044*/ 	.byte	0x00, 0xf0, 0x11, 0x00


	//----- nvinfo : EIATTR_KPARAM_INFO
	.align		4
.L_127:
        /*0048*/ 	.byte	0x04, 0x17
        /*004a*/ 	.short	(.L_129 - .L_128)
.L_128:
        /*004c*/ 	.word	0x00000000
        /*0050*/ 	.short	0x0008
        /*0052*/ 	.short	0x0030
        /*0054*/ 	.byte	0x00, 0xf0, 0x11, 0x00


	//----- nvinfo : EIATTR_KPARAM_INFO
	.align		4
.L_129:
        /*0058*/ 	.byte	0x04, 0x17
        /*005a*/ 	.short	(.L_131 - .L_130)
.L_130:
        /*005c*/ 	.word	0x00000000
        /*0060*/ 	.short	0x0007
        /*0062*/ 	.short	0x002c
        /*0064*/ 	.byte	0x00, 0xf0, 0x11, 0x00


	//----- nvinfo : EIATTR_KPARAM_INFO
	.align		4
.L_131:
        /*0068*/ 	.byte	0x04, 0x17
        /*006a*/ 	.short	(.L_133 - .L_132)
.L_132:
        /*006c*/ 	.word	0x00000000
        /*0070*/ 	.short	0x0006
        /*0072*/ 	.short	0x0028
        /*0074*/ 	.byte	0x00, 0xf0, 0x11, 0x00


	//----- nvinfo : EIATTR_KPARAM_INFO
	.align		4
.L_133:
        /*0078*/ 	.byte	0x04, 0x17
        /*007a*/ 	.short	(.L_135 - .L_134)
.L_134:
        /*007c*/ 	.word	0x00000000
        /*0080*/ 	.short	0x0005
        /*0082*/ 	.short	0x0024
        /*0084*/ 	.byte	0x00, 0xf0, 0x11, 0x00


	//----- nvinfo : EIATTR_KPARAM_INFO
	.align		4
.L_135:
        /*0088*/ 	.byte	0x04, 0x17
        /*008a*/ 	.short	(.L_137 - .L_136)
.L_136:
        /*008c*/ 	.word	0x00000000
        /*0090*/ 	.short	0x0004
        /*0092*/ 	.short	0x0020
        /*0094*/ 	.byte	0x00, 0xf0, 0x11, 0x00


	//----- nvinfo : EIATTR_KPARAM_INFO
	.align		4
.L_137:
        /*0098*/ 	.byte	0x04, 0x17
        /*009a*/ 	.short	(.L_139 - .L_138)
.L_138:
        /*009c*/ 	.word	0x00000000
        /*00a0*/ 	.short	0x0003
        /*00a2*/ 	.short	0x0018
        /*00a4*/ 	.byte	0x00, 0xf5, 0x21, 0x00


	//----- nvinfo : EIATTR_KPARAM_INFO
	.align		4
.L_139:
        /*00a8*/ 	.byte	0x04, 0x17
        /*00aa*/ 	.short	(.L_141 - .L_140)
.L_140:
        /*00ac*/ 	.word	0x00000000
        /*00b0*/ 	.short	0x0002
        /*00b2*/ 	.short	0x0010
        /*00b4*/ 	.byte	0x00, 0xf5, 0x21, 0x00


	//----- nvinfo : EIATTR_KPARAM_INFO
	.align		4
.L_141:
        /*00b8*/ 	.byte	0x04, 0x17
        /*00ba*/ 	.short	(.L_143 - .L_142)
.L_142:
        /*00bc*/ 	.word	0x00000000
        /*00c0*/ 	.short	0x0001
        /*00c2*/ 	.short	0x0008
        /*00c4*/ 	.byte	0x00, 0xf5, 0x21, 0x00


	//----- nvinfo : EIATTR_KPARAM_INFO
	.align		4
.L_143:
        /*00c8*/ 	.byte	0x04, 0x17
        /*00ca*/ 	.short	(.L_145 - .L_144)
.L_144:
        /*00cc*/ 	.word	0x00000000
        /*00d0*/ 	.short	0x0000
        /*00d2*/ 	.short	0x0000
        /*00d4*/ 	.byte	0x00, 0xf5, 0x21, 0x00


	//----- nvinfo : EIATTR_SPARSE_MMA_MASK
	.align		4
.L_145:
        /*00d8*/ 	.byte	0x03, 0x50
        /*00da*/ 	.short	0x0000


	//----- nvinfo : EIATTR_MAXREG_COUNT
	.align		4
        /*00dc*/ 	.byte	0x03, 0x1b
        /*00de*/ 	.short	0x00ff


	//----- nvinfo : EIATTR_MERCURY_ISA_VERSION
	.align		4
        /*00e0*/ 	.byte	0x03, 0x5f
        /*00e2*/ 	.short	0x0101


	//----- nvinfo : EIATTR_VRC_CTA_INIT_COUNT
	.align		4
        /*00e4*/ 	.byte	0x02, 0x4a
	.zero		1
	.zero		1


	//----- nvinfo : EIATTR_EXIT_INSTR_OFFSETS
	.align		4
        /*00e8*/ 	.byte	0x04, 0x1c
        /*00ea*/ 	.short	(.L_147 - .L_146)


	//   ....[0]....
.L_146:
        /*00ec*/ 	.word	0x00000160


	//   ....[1]....
        /*00f0*/ 	.word	0x00000870


	//   ....[2]....
        /*00f4*/ 	.word	0x00000dd0


	//----- nvinfo : EIATTR_CRS_STACK_SIZE
	.align		4
.L_147:
        /*00f8*/ 	.byte	0x04, 0x1e
        /*00fa*/ 	.short	(.L_149 - .L_148)
.L_148:
        /*00fc*/ 	.word	0x00000000


	//----- nvinfo : EIATTR_CBANK_PARAM_SIZE
	.align		4
.L_149:
        /*0100*/ 	.byte	0x03, 0x19
        /*0102*/ 	.short	0x0044


	//----- nvinfo : EIATTR_PARAM_CBANK
	.align		4
        /*0104*/ 	.byte	0x04, 0x0a
        /*0106*/ 	.short	(.L_151 - .L_150)
	.align		4
.L_150:
        /*0108*/ 	.word	index@(.nv.constant0.adam_update_multi_gpu_f32)
        /*010c*/ 	.short	0x0380
        /*010e*/ 	.short	0x0044


	//----- nvinfo : EIATTR_SW_WAR
	.align		4
.L_151:
        /*0110*/ 	.byte	0x04, 0x36
        /*0112*/ 	.short	(.L_153 - .L_152)
.L_152:
        /*0114*/ 	.word	0x00000008
.L_153:


//--------------------- .nv.info.adam_update_fused_clip_f32 --------------------------
	.section	.nv.info.adam_update_fused_clip_f32,"",@"SHT_CUDA_INFO"
	.sectionflags	@""
	.align	4


	//----- nvinfo : EIATTR_CUDA_API_VERSION
	.align		4
        /*0000*/ 	.byte	0x04, 0x37
        /*0002*/ 	.short	(.L_155 - .L_154)
.L_154:
        /*0004*/ 	.word	0x00000082


	//----- nvinfo : EIATTR_KPARAM_INFO
	.align		4
.L_155:
        /*0008*/ 	.byte	0x04, 0x17
        /*000a*/ 	.short	(.L_157 - .L_156)
.L_156:
        /*000c*/ 	.word	0x00000000
        /*0010*/ 	.short	0x000d
        /*0012*/ 	.short	0x0048
        /*0014*/ 	.byte	0x00, 0xf0, 0x11, 0x00


	//----- nvinfo : EIATTR_KPARAM_INFO
	.align		4
.L_157:
        /*0018*/ 	.byte	0x04, 0x17
        /*001a*/ 	.short	(.L_159 - .L_158)
.L_158:
        /*001c*/ 	.word	0x00000000
        /*0020*/ 	.short	0x000c
        /*0022*/ 	.short	0x0044
        /*0024*/ 	.byte	0x00, 0xf0, 0x11, 0x00


	//----- nvinfo : EIATTR_KPARAM_INFO
	.align		4
.L_159:
        /*0028*/ 	.byte	0x04, 0x17
        /*002a*/ 	.short	(.L_161 - .L_160)
.L_160:
        /*002c*/ 	.word	0x00000000
        /*0030*/ 	.short	0x000b
        /*0032*/ 	.short	0x0040
        /*0034*/ 	.byte	0x00, 0xf0, 0x11, 0x00


	//----- nvinfo : EIATTR_KPARAM_INFO
	.align		4
.L_161:
        /*0038*/ 	.byte	0x04, 0x17
        /*003a*/ 	.short	(.L_163 - .L_162)
.L_162:
        /*003c*/ 	.word	0x00000000
        /*0040*/ 	.short	0x000a
        /*0042*/ 	.short	0x003c
        /*0044*/ 	.byte	0x00, 0xf0, 0x11, 0x00


	//----- nvinfo : EIATTR_KPARAM_INFO
	.align		4
.L_163:
        /*0048*/ 	.byte	0x04, 0x17
        /*004a*/ 	.short	(.L_165 - .L_164)
.L_164:
        /*004c*/ 	.word	0x00000000
        /*0050*/ 	.short	0x0009
        /*0052*/ 	.short	0x0038
        /*0054*/ 	.byte	0x00, 0xf0, 0x11, 0x00


	//----- nvinfo : EIATTR_KPARAM_INFO
	.align		4
.L_165:
        /*0058*/ 	.byte	0x04, 0x17
        /*005a*/ 	.short	(.L_167 - .L_166)
.L_166:
        /*005c*/ 	.word	0x00000000
        /*0060*/ 	.short	0x0008
        /*0062*/ 	.short	0x0034
        /*0064*/ 	.byte	0x00, 0xf0, 0x11, 0x00


	//----- nvinfo : EIATTR_KPARAM_INFO
	.align		4
.L_167:
        /*0068*/ 	.byte	0x04, 0x17
        /*006a*/ 	.short	(.L_169 - .L_168)
.L_168:
        /*006c*/ 	.word	0x00000000
        /*0070*/ 	.short	0x0007
        /*0072*/ 	.short	0x0030
        /*0074*/ 	.byte	0x00, 0xf0, 0x11, 0x00


	//----- nvinfo : EIATTR_KPARAM_INFO
	.align		4
.L_169:
        /*0078*/ 	.byte	0x04, 0x17
        /*007a*/ 	.short	(.L_171 - .L_170)
.L_170:
        /*007c*/ 	.word	0x00000000
        /*0080*/ 	.short	0x0006
        /*0082*/ 	.short	0x002c
        /*0084*/ 	.byte	0x00, 0xf0, 0x11, 0x00


	//----- nvinfo : EIATTR_KPARAM_INFO
	.align		4
.L_171:
        /*0088*/ 	.byte	0x04, 0x17
        /*008a*/ 	.short	(.L_173 - .L_172)
.L_172:
        /*008c*/ 	.word	0x00000000
        /*0090*/ 	.short	0x0005
        /*0092*/ 	.short	0x0028
        /*0094*/ 	.byte	0x00, 0xf0, 0x11, 0x00


	//----- nvinfo : EIATTR_KPARAM_INFO
	.align		4
.L_173:
        /*0098*/ 	.byte	0x04, 0x17
        /*009a*/ 	.short	(.L_175 - .L_174)
.L_174:
        /*009c*/ 	.word	0x00000000
        /*00a0*/ 	.short	0x0004
        /*00a2*/ 	.short	0x0020
        /*00a4*/ 	.byte	0x00, 0xf5, 0x21, 0x00


	//----- nvinfo : EIATTR_KPARAM_INFO
	.align		4
.L_175:
        /*00a8*/ 	.byte	0x04, 0x17
        /*00aa*/ 	.short	(.L_177 - .L_176)
.L_176:
        /*00ac*/ 	.word	0x00000000
        /*00b0*/ 	.short	0x0003
        /*00b2*/ 	.short	0x0018
        /*00b4*/ 	.byte	0x00, 0xf5, 0x21, 0x00


	//----- nvinfo : EIATTR_KPARAM_INFO
	.align		4
.L_177:
        /*00b8*/ 	.byte	0x04, 0x17
        /*00ba*/ 	.short	(.L_179 - .L_178)
.L_178:
        /*00bc*/ 	.word	0x00000000
        /*00c0*/ 	.short	0x0002
        /*00c2*/ 	.short	0x0010
        /*00c4*/ 	.byte	0x00, 0xf5, 0x21, 0x00


	//----- nvinfo : EIATTR_KPARAM_INFO
	.align		4
.L_179:
        /*00c8*/ 	.byte	0x04, 0x17
        /*00ca*/ 	.short	(.L_181 - .L_180)
.L_180:
        /*00cc*/ 	.word	0x00000000
        /*00d0*/ 	.short	0x0001
        /*00d2*/ 	.short	0x0008
        /*00d4*/ 	.byte	0x00, 0xf5, 0x21, 0x00


	//----- nvinfo : EIATTR_KPARAM_INFO
	.align		4
.L_181:
        /*00d8*/ 	.byte	0x04, 0x17
        /*00da*/ 	.short	(.L_183 - .L_182)
.L_182:
        /*00dc*/ 	.word	0x00000000
        /*00e0*/ 	.short	0x0000
        /*00e2*/ 	.short	0x0000
        /*00e4*/ 	.byte	0x00, 0xf5, 0x21, 0x00


	//----- nvinfo : EIATTR_SPARSE_MMA_MASK
	.align		4
.L_183:
        /*00e8*/ 	.byte	0x03, 0x50
        /*00ea*/ 	.short	0x0000


	//----- nvinfo : EIATTR_MAXREG_COUNT
	.align		4
        /*00ec*/ 	.byte	0x03, 0x1b
        /*00ee*/ 	.short	0x00ff


	//----- nvinfo : EIATTR_NUM_BARRIERS
	.align		4
        /*00f0*/ 	.byte	0x02, 0x4c
        /*00f2*/ 	.byte	0x01
	.zero		1


	//----- nvinfo : EIATTR_MERCURY_ISA_VERSION
	.align		4
        /*00f4*/ 	.byte	0x03, 0x5f
        /*00f6*/ 	.short	0x0101


	//----- nvinfo : EIATTR_INT_WARP_WIDE_INSTR_OFFSETS
	.align		4
        /*00f8*/ 	.byte	0x04, 0x31
        /*00fa*/ 	.short	(.L_185 - .L_184)


	//   ....[0]....
.L_184:
        /*00fc*/ 	.word	0x00000910


	//   ....[1]....
        /*0100*/ 	.word	0x00000a40


	//   ....[2]....
        /*0104*/ 	.word	0x00000e80


	//   ....[3]....
        /*0108*/ 	.word	0x00000fb0


	//----- nvinfo : EIATTR_COOP_GROUP_MASK_REGIDS
	.align		4
.L_185:
        /*010c*/ 	.byte	0x04, 0x29
        /*010e*/ 	.short	(.L_187 - .L_186)


	//   ....[0]....
.L_186:
        /*0110*/ 	.word	0xffffffff


	//   ....[1]....
        /*0114*/ 	.word	0xffffffff


	//   ....[2]....
        /*0118*/ 	.word	0xffffffff


	//   ....[3]....
        /*011c*/ 	.word	0xffffffff


	//   ....[4]....
        /*0120*/ 	.word	0xffffffff


	//   ....[5]....
        /*0124*/ 	.word	0xffffffff


	//   ....[6]....
        /*0128*/ 	.word	0xffffffff


	//   ....[7]....
        /*012c*/ 	.word	0xffffffff


	//   ....[8]....
        /*0130*/ 	.word	0xffffffff


	//   ....[9]....
        /*0134*/ 	.word	0xffffffff


	//   ....[10]....
        /*0138*/ 	.word	0xffffffff


	//   ....[11]....
        /*013c*/ 	.word	0xffffffff


	//   ....[12]....
        /*0140*/ 	.word	0xffffffff


	//   ....[13]....
        /*0144*/ 	.word	0xffffffff


	//   ....[14]....
        /*0148*/ 	.word	0x05000008


	//   ....[15]....
        /*014c*/ 	.word	0x05000008


	//   ....[16]....
        /*0150*/ 	.word	0x05000008


	//   ....[17]....
        /*0154*/ 	.word	0x05000008


	//   ....[18]....
        /*0158*/ 	.word	0x05000008


	//   ....[19]....
        /*015c*/ 	.word	0x05000008


	//   ....[20]....
        /*0160*/ 	.word	0x05000008


	//   ....[21]....
        /*0164*/ 	.word	0x05000008


	//   ....[22]....
        /*0168*/ 	.word	0x05000008


	//----- nvinfo : EIATTR_COOP_GROUP_INSTR_OFFSETS
	.align		4
.L_187:
        /*016c*/ 	.byte	0x04, 0x28
        /*016e*/ 	.short	(.L_189 - .L_188)


	//   ....[0]....
.L_188:
        /*0170*/ 	.word	0x000004c0


	//   ....[1]....
        /*0174*/ 	.word	0x00000540


	//   ....[2]....
        /*0178*/ 	.word	0x00000570


	//   ....[3]....
        /*017c*/ 	.word	0x000005c0


	//   ....[4]....
        /*0180*/ 	.word	0x00000600


	//   ....[5]....
        /*0184*/ 	.word	0x000006a0


	//   ....[6]....
        /*0188*/ 	.word	0x000006c0


	//   ....[7]....
        /*018c*/ 	.word	0x000006e0


	//   ....[8]....
        /*0190*/ 	.word	0x00000700


	//   ....[9]....
        /*0194*/ 	.word	0x00000720


	//   ....[10]....
        /*0198*/ 	.word	0x00000850


	//   ....[11]....
        /*019c*/ 	.word	0x00000af0


	//   ....[12]....
        /*01a0*/ 	.word	0x00000e00


	//   ....[13]....
        /*01a4*/ 	.word	0x00001080


	//   ....[14]....
        /*01a8*/ 	.word	0x00001d20


	//   ....[15]....
        /*01ac*/ 	.word	0x00001d90


	//   ....[16]....
        /*01b0*/ 	.word	0x00001e00


	//   ....[17]....
        /*01b4*/ 	.word	0x00001e70


	//   ....[18]....
        /*01b8*/ 	.word	0x00001ee0


	//   ....[19]....
        /*01bc*/ 	.word	0x00001f70


	//   ....[20]....
        /*01c0*/ 	.word	0x00002020


	//   ....[21]....
        /*01c4*/ 	.word	0x000020d0


	//   ....[22]....
        /*01c8*/ 	.word	0x00002180


	//----- nvinfo : EIATTR_VRC_CTA_INIT_COUNT
	.align		4
.L_189:
        /*01cc*/ 	.byte	0x02, 0x4a
	.zero		1
	.zero		1


	//----- nvinfo : EIATTR_EXIT_INSTR_OFFSETS
	.align		4
        /*01d0*/ 	.byte	0x04, 0x1c
        /*01d2*/ 	.short	(.L_191 - .L_190)


	//   ....[0]....
.L_190:
        /*01d4*/ 	.word	0x00001090


	//   ....[1]....
        /*01d8*/ 	.word	0x00001740


	//   ....[2]....
        /*01dc*/ 	.word	0x00001cd0


	//----- nvinfo : EIATTR_CRS_STACK_SIZE
	.align		4
.L_191:
        /*01e0*/ 	.byte	0x04, 0x1e
        /*01e2*/ 	.short	(.L_193 - .L_192)
.L_192:
        /*01e4*/ 	.word	0x00000000


	//----- nvinfo : EIATTR_CBANK_PARAM_SIZE
	.align		4
.L_193:
        /*01e8*/ 	.byte	0x03, 0x19
        /*01ea*/ 	.short	0x004c


	//----- nvinfo : EIATTR_PARAM_CBANK
	.align		4
        /*01ec*/ 	.byte	0x04, 0x0a
        /*01ee*/ 	.short	(.L_195 - .L_194)
	.align		4
.L_194:
        /*01f0*/ 	.word	index@(.nv.constant0.adam_update_fused_clip_f32)
        /*01f4*/ 	.short	0x0380
        /*01f6*/ 	.short	0x004c


	//----- nvinfo : EIATTR_SW_WAR
	.align		4
.L_195:
        /*01f8*/ 	.byte	0x04, 0x36
        /*01fa*/ 	.short	(.L_197 - .L_196)
.L_196:
        /*01fc*/ 	.word	0x00000008
.L_197:


//--------------------- .nv.info.adam_update_mixed_fp16 --------------------------
	.section	.nv.info.adam_update_mixed_fp16,"",@"SHT_CUDA_INFO"
	.sectionflags	@""
	.align	4


	//----- nvinfo : EIATTR_CUDA_API_VERSION
	.align		4
        /*0000*/ 	.byte	0x04, 0x37
        /*0002*/ 	.short	(.L_199 - .L_198)
.L_198:
        /*0004*/ 	.word	0x00000082


	//----- nvinfo : EIATTR_KPARAM_INFO
	.align		4
.L_199:
        /*0008*/ 	.byte	0x04, 0x17
        /*000a*/ 	.short	(.L_201 - .L_200)
.L_200:
        /*000c*/ 	.word	0x00000000
        /*0010*/ 	.short	0x000d
        /*0012*/ 	.short	0x0048
        /*0014*/ 	.byte	0x00, 0xf0, 0x11, 0x00


	//----- nvinfo : EIATTR_KPARAM_INFO
	.align		4
.L_201:
        /*0018*/ 	.byte	0x04, 0x17
        /*001a*/ 	.short	(.L_203 - .L_202)
.L_202:
        /*001c*/ 	.word	0x00000000
        /*0020*/ 	.short	0x000c
        /*0022*/ 	.short	0x0044
        /*0024*/ 	.byte	0x00, 0xf0, 0x11, 0x00


	//----- nvinfo : EIATTR_KPARAM_INFO
	.align		4
.L_203:
        /*0028*/ 	.byte	0x04, 0x17
        /*002a*/ 	.short	(.L_205 - .L_204)
.L_204:
        /*002c*/ 	.word	0x00000000
        /*0030*/ 	.short	0x000b
        /*0032*/ 	.short	0x0040
        /*0034*/ 	.byte	0x00, 0xf0, 0x11, 0x00


	//----- nvinfo : EIATTR_KPARAM_INFO
	.align		4
.L_205:
        /*0038*/ 	.byte	0x04, 0x17
        /*003a*/ 	.short	(.L_207 - .L_206)
.L_206:
        /*003c*/ 	.word	0x00000000
        /*0040*/ 	.short	0x000a
        /*0042*/ 	.short	0x003c
        /*0044*/ 	.byte	0x00, 0xf0, 0x11, 0x00


	//----- nvinfo : EIATTR_KPARAM_INFO
	.align		4
.L_207:
        /*0048*/ 	.byte	0x04, 0x17
        /*004a*/ 	.short	(.L_209 - .L_208)
.L_208:
        /*004c*/ 	.word	0x00000000
        /*0050*/ 	.short	0x0009
        /*0052*/ 	.short	0x0038
        /*0054*/ 	.byte	0x00, 0xf0, 0x11, 0x00


	//----- nvinfo : EIATTR_KPARAM_INFO
	.align		4
.L_209:
        /*0058*/ 	.byte	0x04, 0x17
        /*005a*/ 	.short	(.L_211 - .L_210)
.L_210:
        /*005c*/ 	.word	0x00000000
        /*0060*/ 	.short	0x0008
        /*0062*/ 	.short	0x0034
        /*0064*/ 	.byte	0x00, 0xf0, 0x11, 0x00


	//----- nvinfo : EIATTR_KPARAM_INFO
	.align		4
.L_211:
        /*0068*/ 	.byte	0x04, 0x17
        /*006a*/ 	.short	(.L_213 - .L_212)
.L_212:
        /*006c*/ 	.word	0x00000000
        /*0070*/ 	.short	0x0007
        /*0072*/ 	.short	0x0030
        /*0074*/ 	.byte	0x00, 0xf0, 0x11, 0x00


	//----- nvinfo : EIATTR_KPARAM_INFO
	.align		4
.L_213:
        /*0078*/ 	.byte	0x04, 0x17
        /*007a*/ 	.short	(.L_215 - .L_214)
.L_214:
        /*007c*/ 	.word	0x00000000
        /*0080*/ 	.short	0x0006
        /*0082*/ 	.short	0x002c
        /*0084*/ 	.byte	0x00, 0xf0, 0x11, 0x00


	//----- nvinfo : EIATTR_KPARAM_INFO
	.align		4
.L_215:
        /*0088*/ 	.byte	0x04, 0x17
        /*008a*/ 	.short	(.L_217 - .L_216)
.L_216:
        /*008c*/ 	.word	0x00000000
        /*0090*/ 	.short	0x0005
        /*0092*/ 	.short	0x0028
        /*0094*/ 	.byte	0x00, 0xf0, 0x11, 0x00


	//----- nvinfo : EIATTR_KPARAM_INFO
	.align		4
.L_217:
        /*0098*/ 	.byte	0x04, 0x17
        /*009a*/ 	.short	(.L_219 - .L_218)
.L_218:
        /*009c*/ 	.word	0x00000000
        /*00a0*/ 	.short	0x0004
        /*00a2*/ 	.short	0x0020
        /*00a4*/ 	.byte	0x00, 0xf5, 0x21, 0x00


	//----- nvinfo : EIATTR_KPARAM_INFO
	.align		4
.L_219:
        /*00a8*/ 	.byte	0x04, 0x17
        /*00aa*/ 	.short	(.L_221 - .L_220)
.L_220:
        /*00ac*/ 	.word	0x00000000
        /*00b0*/ 	.short	0x0003
        /*00b2*/ 	.short	0x0018
        /*00b4*/ 	.byte	0x00, 0xf5, 0x21, 0x00


	//----- nvinfo : EIATTR_KPARAM_INFO
	.align		4
.L_221:
        /*00b8*/ 	.byte	0x04, 0x17
        /*00ba*/ 	.short	(.L_223 - .L_222)
.L_222:
        /*00bc*/ 	.word	0x00000000
        /*00c0*/ 	.short	0x0002
        /*00c2*/ 	.short	0x0010
        /*00c4*/ 	.byte	0x00, 0xf5, 0x21, 0x00


	//----- nvinfo : EIATTR_KPARAM_INFO
	.align		4
.L_223:
        /*00c8*/ 	.byte	0x04, 0x17
        /*00ca*/ 	.short	(.L_225 - .L_224)
.L_224:
        /*00cc*/ 	.word	0x00000000
        /*00d0*/ 	.short	0x0001
        /*00d2*/ 	.short	0x0008
        /*00d4*/ 	.byte	0x00, 0xf5, 0x21, 0x00


	//----- nvinfo : EIATTR_KPARAM_INFO
	.align		4
.L_225:
        /*00d8*/ 	.byte	0x04, 0x17
        /*00da*/ 	.short	(.L_227 - .L_226)
.L_226:
        /*00dc*/ 	.word	0x00000000
        /*00e0*/ 	.short	0x0000
        /*00e2*/ 	.short	0x0000
        /*00e4*/ 	.byte	0x00, 0xf5, 0x21, 0x00


	//----- nvinfo : EIATTR_SPARSE_MMA_MASK
	.align		4
.L_227:
        /*00e8*/ 	.byte	0x03, 0x50
        /*00ea*/ 	.short	0x0000


	//----- nvinfo : EIATTR_MAXREG_COUNT
	.align		4
        /*00ec*/ 	.byte	0x03, 0x1b
        /*00ee*/ 	.short	0x00ff


	//----- nvinfo : EIATTR_MERCURY_ISA_VERSION
	.align		4
        /*00f0*/ 	.byte	0x03, 0x5f
        /*00f2*/ 	.short	0x0101


	//----- nvinfo : EIATTR_VRC_CTA_INIT_COUNT
	.align		4
        /*00f4*/ 	.byte	0x02, 0x4a
	.zero		1
	.zero		1


	//----- nvinfo : EIATTR_EXIT_INSTR_OFFSETS
	.align		4
        /*00f8*/ 	.byte	0x04, 0x1c
        /*00fa*/ 	.short	(.L_229 - .L_228)


	//   ....[0]....
.L_228:
        /*00fc*/ 	.word	0x00000090


	//   ....[1]....
        /*0100*/ 	.word	0x000008d0


	//   ....[2]....
        /*0104*/ 	.word	0x00000f50


	//----- nvinfo : EIATTR_CRS_STACK_SIZE
	.align		4
.L_229:
        /*0108*/ 	.byte	0x04, 0x1e
        /*010a*/ 	.short	(.L_231 - .L_230)
.L_230:
        /*010c*/ 	.word	0x00000000


	//----- nvinfo : EIATTR_CBANK_PARAM_SIZE
	.align		4
.L_231:
        /*0110*/ 	.byte	0x03, 0x19
        /*0112*/ 	.short	0x004c


	//----- nvinfo : EIATTR_PARAM_CBANK
	.align		4
        /*0114*/ 	.byte	0x04, 0x0a
        /*0116*/ 	.short	(.L_233 - .L_232)
	.align		4
.L_232:
        /*0118*/ 	.word	index@(.nv.constant0.adam_update_mixed_fp16)
        /*011c*/ 	.short	0x0380
        /*011e*/ 	.short	0x004c


	//----- nvinfo : EIATTR_SW_WAR
	.align		4
.L_233:
        /*0120*/ 	.byte	0x04, 0x36
        /*0122*/ 	.short	(.L_235 - .L_234)
.L_234:
        /*0124*/ 	.word	0x00000008
.L_235:


//--------------------- .nv.info.adam_update_f64  --------------------------
	.section	.nv.info.adam_update_f64,"",@"SHT_CUDA_INFO"
	.sectionflags	@""
	.align	4


	//----- nvinfo : EIATTR_CUDA_API_VERSION
	.align		4
        /*0000*/ 	.byte	0x04, 0x37
        /*0002*/ 	.short	(.L_237 - .L_236)
.L_236:
        /*0004*/ 	.word	0x00000082


	//----- nvinfo : EIATTR_KPARAM_INFO
	.align		4
.L_237:
        /*0008*/ 	.byte	0x04, 0x17
        /*000a*/ 	.short	(.L_239 - .L_238)
.L_238:
        /*000c*/ 	.word	0x00000000
        /*0010*/ 	.short	0x000b
        /*0012*/ 	.short	0x0058
        /*0014*/ 	.byte	0x00, 0xf0, 0x11, 0x00


	//----- nvinfo : EIATTR_KPARAM_INFO
	.align		4
.L_239:
        /*0018*/ 	.byte	0x04, 0x17
        /*001a*/ 	.short	(.L_241 - .L_240)
.L_240:
        /*001c*/ 	.word	0x00000000
        /*0020*/ 	.short	0x000a
        /*0022*/ 	.short	0x0050
        /*0024*/ 	.byte	0x00, 0xf0, 0x21, 0x00


	//----- nvinfo : EIATTR_KPARAM_INFO
	.align		4
.L_241:
        /*0028*/ 	.byte	0x04, 0x17
        /*002a*/ 	.short	(.L_243 - .L_242)
.L_242:
        /*002c*/ 	.word	0x00000000
        /*0030*/ 	.short	0x0009
        /*0032*/ 	.short	0x0048
        /*0034*/ 	.byte	0x00, 0xf0, 0x21, 0x00


	//----- nvinfo : EIATTR_KPARAM_INFO
	.align		4
.L_243:
        /*0038*/ 	.byte	0x04, 0x17
        /*003a*/ 	.short	(.L_245 - .L_244)
.L_244:
        /*003c*/ 	.word	0x00000000
        /*0040*/ 	.short	0x0008
        /*0042*/ 	.short	0x0040
        /*0044*/ 	.byte	0x00, 0xf0, 0x21, 0x00


	//----- nvinfo : EIATTR_KPARAM_INFO
	.align		4
.L_245:
        /*0048*/ 	.byte	0x04, 0x17
        /*004a*/ 	.short	(.L_247 - .L_246)
.L_246:
        /*004c*/ 	.word	0x00000000
        /*0050*/ 	.short	0x0007
        /*0052*/ 	.short	0x0038
        /*0054*/ 	.byte	0x00, 0xf0, 0x21, 0x00


	//----- nvinfo : EIATTR_KPARAM_INFO
	.align		4
.L_247:
        /*0058*/ 	.byte	0x04, 0x17
        /*005a*/ 	.short	(.L_249 - .L_248)
.L_248:
        /*005c*/ 	.word	0x00000000
        /*0060*/ 	.short	0x0006
        /*0062*/ 	.short	0x0030
        /*0064*/ 	.byte	0x00, 0xf0, 0x21, 0x00


	//----- nvinfo : EIATTR_KPARAM_INFO
	.align		4
.L_249:
        /*0068*/ 	.byte	0x04, 0x17
        /*006a*/ 	.short	(.L_251 - .L_250)
.L_250:
        /*006c*/ 	.word	0x00000000
        /*0070*/ 	.short	0x0005
        /*0072*/ 	.short	0x0028
        /*0074*/ 	.byte	0x00, 0xf0, 0x21, 0x00


	//----- nvinfo : EIATTR_KPARAM_INFO
	.align		4
.L_251:
        /*0078*/ 	.byte	0x04, 0x17
        /*007a*/ 	.short	(.L_253 - .L_252)
.L_252:
        /*007c*/ 	.word	0x00000000
        /*0080*/ 	.short	0x0004
        /*0082*/ 	.short	0x0020
        /*0084*/ 	.byte	0x00, 0xf0, 0x21, 0x00


	//----- nvinfo : EIATTR_KPARAM_INFO
	.align		4
.L_253:
        /*0088*/ 	.byte	0x04, 0x17
        /*008a*/ 	.short	(.L_255 - .L_254)
.L_254:
        /*008c*/ 	.word	0x00000000
        /*0090*/ 	.short	0x0003
        /*0092*/ 	.short	0x0018
        /*0094*/ 	.byte	0x00, 0xf5, 0x21, 0x00


	//----- nvinfo : EIATTR_KPARAM_INFO
	.align		4
.L_255:
        /*0098*/ 	.byte	0x04, 0x17
        /*009a*/ 	.short	(.L_257 - .L_256)
.L_256:
        /*009c*/ 	.word	0x00000000
        /*00a0*/ 	.short	0x0002
        /*00a2*/ 	.short	0x0010
        /*00a4*/ 	.byte	0x00, 0xf5, 0x21, 0x00


	//----- nvinfo : EIATTR_KPARAM_INFO
	.align		4
.L_257:
        /*00a8*/ 	.byte	0x04, 0x17
        /*00aa*/ 	.short	(.L_259 - .L_258)
.L_258:
        /*00ac*/ 	.word	0x00000000
        /*00b0*/ 	.short	0x0001
        /*00b2*/ 	.short	0x0008
        /*00b4*/ 	.byte	0x00, 0xf5, 0x21, 0x00


	//----- nvinfo : EIATTR_KPARAM_INFO
	.align		4
.L_259:
        /*00b8*/ 	.byte	0x04, 0x17
        /*00ba*/ 	.short	(.L_261 - .L_260)
.L_260:
        /*00bc*/ 	.word	0x00000000
        /*00c0*/ 	.short	0x0000
        /*00c2*/ 	.short	0x0000
        /*00c4*/ 	.byte	0x00, 0xf5, 0x21, 0x00


	//----- nvinfo : EIATTR_SPARSE_MMA_MASK
	.align		4
.L_261:
        /*00c8*/ 	.byte	0x03, 0x50
        /*00ca*/ 	.short	0x0000


	//----- nvinfo : EIATTR_MAXREG_COUNT
	.align		4
        /*00cc*/ 	.byte	0x03, 0x1b
        /*00ce*/ 	.short	0x00ff


	//----- nvinfo : EIATTR_MERCURY_ISA_VERSION
	.align		4
        /*00d0*/ 	.byte	0x03, 0x5f
        /*00d2*/ 	.short	0x0101


	//----- nvinfo : EIATTR_VRC_CTA_INIT_COUNT
	.align		4
        /*00d4*/ 	.byte	0x02, 0x4a
	.zero		1
	.zero		1


	//----- nvinfo : EIATTR_EXIT_INSTR_OFFSETS
	.align		4
        /*00d8*/ 	.byte	0x04, 0x1c
        /*00da*/ 	.short	(.L_263 - .L_262)


	//   ....[0]....
.L_262:
        /*00dc*/ 	.word	0x00000090


	//   ....[1]....
        /*00e0*/ 	.word	0x00000980


	//   ....[2]....
        /*00e4*/ 	.word	0x00001130


	//----- nvinfo : EIATTR_CRS_STACK_SIZE
	.align		4
.L_263:
        /*00e8*/ 	.byte	0x04, 0x1e
        /*00ea*/ 	.short	(.L_265 - .L_264)
.L_264:
        /*00ec*/ 	.word	0x00000000


	//----- nvinfo : EIATTR_CBANK_PARAM_SIZE
	.align		4
.L_265:
        /*00f0*/ 	.byte	0x03, 0x19
        /*00f2*/ 	.short	0x005c


	//----- nvinfo : EIATTR_PARAM_CBANK
	.align		4
        /*00f4*/ 	.byte	0x04, 0x0a
        /*00f6*/ 	.short	(.L_267 - .L_266)
	.align		4
.L_266:
        /*00f8*/ 	.word	index@(.nv.constant0.adam_update_f64)
        /*00fc*/ 	.short	0x0380
        /*00fe*/ 	.short	0x005c


	//----- nvinfo : EIATTR_SW_WAR
	.align		4
.L_267:
        /*0100*/ 	.byte	0x04, 0x36
        /*0102*/ 	.short	(.L_269 - .L_268)
.L_268:
        /*0104*/ 	.word	0x00000008
.L_269:


//--------------------- .nv.info.adam_update_f32  --------------------------
	.section	.nv.info.adam_update_f32,"",@"SHT_CUDA_INFO"
	.sectionflags	@""
	.align	4


	//----- nvinfo : EIATTR_CUDA_API_VERSION
	.align		4
        /*0000*/ 	.byte	0x04, 0x37
        /*0002*/ 	.short	(.L_271 - .L_270)
.L_270:
        /*0004*/ 	.word	0x00000082


	//----- nvinfo : EIATTR_KPARAM_INFO
	.align		4
.L_271:
        /*0008*/ 	.byte	0x04, 0x17
        /*000a*/ 	.short	(.L_273 - .L_272)
.L_272:
        /*000c*/ 	.word	0x00000000
        /*0010*/ 	.short	0x000b
        /*0012*/ 	.short	0x003c
        /*0014*/ 	.byte	0x00, 0xf0, 0x11, 0x00


	//----- nvinfo : EIATTR_KPARAM_INFO
	.align		4
.L_273:
        /*0018*/ 	.byte	0x04, 0x17
        /*001a*/ 	.short	(.L_275 - .L_274)
.L_274:
        /*001c*/ 	.word	0x00000000
        /*0020*/ 	.short	0x000a
        /*0022*/ 	.short	0x0038
        /*0024*/ 	.byte	0x00, 0xf0, 0x11, 0x00


	//----- nvinfo : EIATTR_KPARAM_INFO
	.align		4
.L_275:
        /*0028*/ 	.byte	0x04, 0x17
        /*002a*/ 	.short	(.L_277 - .L_276)
.L_276:
        /*002c*/ 	.word	0x00000000
        /*0030*/ 	.short	0x0009
        /*0032*/ 	.short	0x0034
        /*0034*/ 	.byte	0x00, 0xf0, 0x11, 0x00


	//----- nvinfo : EIATTR_KPARAM_INFO
	.align		4
.L_277:
        /*0038*/ 	.byte	0x04, 0x17
        /*003a*/ 	.short	(.L_279 - .L_278)
.L_278:
        /*003c*/ 	.word	0x00000000
        /*0040*/ 	.short	0x0008
        /*0042*/ 	.short	0x0030
        /*0044*/ 	.byte	0x00, 0xf0, 0x11, 0x00


	//----- nvinfo : EIATTR_KPARAM_INFO
	.align		4
.L_279:
        /*0048*/ 	.byte	0x04, 0x17
        /*004a*/ 	.short	(.L_281 - .L_280)
.L_280:
        /*004c*/ 	.word	0x00000000
        /*0050*/ 	.short	0x0007
        /*0052*/ 	.short	0x002c
        /*0054*/ 	.byte	0x00, 0xf0, 0x11, 0x00


	//----- nvinfo : EIATTR_KPARAM_INFO
	.align		4
.L_281:
        /*0058*/ 	.byte	0x04, 0x17
        /*005a*/ 	.short	(.L_283 - .L_282)
.L_282:
        /*005c*/ 	.word	0x00000000
        /*0060*/ 	.short	0x0006
        /*0062*/ 	.short	0x0028
        /*0064*/ 	.byte	0x00, 0xf0, 0x11, 0x00


	//----- nvinfo : EIATTR_KPARAM_INFO
	.align		4
.L_283:
        /*0068*/ 	.byte	0x04, 0x17
        /*006a*/ 	.short	(.L_285 - .L_284)
.L_284:
        /*006c*/ 	.word	0x00000000
        /*0070*/ 	.short	0x0005
        /*0072*/ 	.short	0x0024
        /*0074*/ 	.byte	0x00, 0xf0, 0x11, 0x00


	//----- nvinfo : EIATTR_KPARAM_INFO
	.align		4
.L_285:
        /*0078*/ 	.byte	0x04, 0x17
        /*007a*/ 	.short	(.L_287 - .L_286)
.L_286:
        /*007c*/ 	.word	0x00000000
        /*0080*/ 	.short	0x0004
        /*0082*/ 	.short	0x0020
        /*0084*/ 	.byte	0x00, 0xf0, 0x11, 0x00


	//----- nvinfo : EIATTR_KPARAM_INFO
	.align		4
.L_287:
        /*0088*/ 	.byte	0x04, 0x17
        /*008a*/ 	.short	(.L_289 - .L_288)
.L_288:
        /*008c*/ 	.word	0x00000000
        /*0090*/ 	.short	0x0003
        /*0092*/ 	.short	0x0018
        /*0094*/ 	.byte	0x00, 0xf5, 0x21, 0x00


	//----- nvinfo : EIATTR_KPARAM_INFO
	.align		4
.L_289:
        /*0098*/ 	.byte	0x04, 0x17
        /*009a*/ 	.short	(.L_291 - .L_290)
.L_290:
        /*009c*/ 	.word	0x00000000
        /*00a0*/ 	.short	0x0002
        /*00a2*/ 	.short	0x0010
        /*00a4*/ 	.byte	0x00, 0xf5, 0x21, 0x00


	//----- nvinfo : EIATTR_KPARAM_INFO
	.align		4
.L_291:
        /*00a8*/ 	.byte	0x04, 0x17
        /*00aa*/ 	.short	(.L_293 - .L_292)
.L_292:
        /*00ac*/ 	.word	0x00000000
        /*00b0*/ 	.short	0x0001
        /*00b2*/ 	.short	0x0008
        /*00b4*/ 	.byte	0x00, 0xf5, 0x21, 0x00


	//----- nvinfo : EIATTR_KPARAM_INFO
	.align		4
.L_293:
        /*00b8*/ 	.byte	0x04, 0x17
        /*00ba*/ 	.short	(.L_295 - .L_294)
.L_294:
        /*00bc*/ 	.word	0x00000000
        /*00c0*/ 	.short	0x0000
        /*00c2*/ 	.short	0x0000
        /*00c4*/ 	.byte	0x00, 0xf5, 0x21, 0x00


	//----- nvinfo : EIATTR_SPARSE_MMA_MASK
	.align		4
.L_295:
        /*00c8*/ 	.byte	0x03, 0x50
        /*00ca*/ 	.short	0x0000


	//----- nvinfo : EIATTR_MAXREG_COUNT
	.align		4
        /*00cc*/ 	.byte	0x03, 0x1b
        /*00ce*/ 	.short	0x00ff


	//----- nvinfo : EIATTR_MERCURY_ISA_VERSION
	.align		4
        /*00d0*/ 	.byte	0x03, 0x5f
        /*00d2*/ 	.short	0x0101


	//----- nvinfo : EIATTR_VRC_CTA_INIT_COUNT
	.align		4
        /*00d4*/ 	.byte	0x02, 0x4a
	.zero		1
	.zero		1


	//----- nvinfo : EIATTR_EXIT_INSTR_OFFSETS
	.align		4
        /*00d8*/ 	.byte	0x04, 0x1c
        /*00da*/ 	.short	(.L_297 - .L_296)


	//   ....[0]....
.L_296:
        /*00dc*/ 	.word	0x00000090


	//   ....[1]....
        /*00e0*/ 	.word	0x00000790


	//   ....[2]....
        /*00e4*/ 	.word	0x00000ce0


	//----- nvinfo : EIATTR_CRS_STACK_SIZE
	.align		4
.L_297:
        /*00e8*/ 	.byte	0x04, 0x1e
        /*00ea*/ 	.short	(.L_299 - .L_298)
.L_298:
        /*00ec*/ 	.word	0x00000000


	//----- nvinfo : EIATTR_CBANK_PARAM_SIZE
	.align		4
.L_299:
        /*00f0*/ 	.byte	0x03, 0x19
        /*00f2*/ 	.short	0x0040


	//----- nvinfo : EIATTR_PARAM_CBANK
	.align		4
        /*00f4*/ 	.byte	0x04, 0x0a
        /*00f6*/ 	.short	(.L_301 - .L_300)
	.align		4
.L_300:
        /*00f8*/ 	.word	index@(.nv.constant0.adam_update_f32)
        /*00fc*/ 	.short	0x0380
        /*00fe*/ 	.short	0x0040


	//----- nvinfo : EIATTR_SW_WAR
	.align		4
.L_301:
        /*0100*/ 	.byte	0x04, 0x36
        /*0102*/ 	.short	(.L_303 - .L_302)
.L_302:
        /*0104*/ 	.word	0x00000008
.L_303:


//--------------------- .nv.callgraph             --------------------------
	.section	.nv.callgraph,"",@"SHT_CUDA_CALLGRAPH"
	.align	4
	.sectionentsize	8
	.align		4
        /*0000*/ 	.word	0x00000000
	.align		4
        /*0004*/ 	.word	0xffffffff
	.align		4
        /*0008*/ 	.word	0x00000000
	.align		4
        /*000c*/ 	.word	0xfffffffe
	.align		4
        /*0010*/ 	.word	0x00000000
	.align		4
        /*0014*/ 	.word	0xfffffffd
	.align		4
        /*0018*/ 	.word	0x00000000
	.align		4
        /*001c*/ 	.word	0xfffffffc


//--------------------- .text.init_adam_state_f32 --------------------------
	.section	.text.init_adam_state_f32,"ax",@progbits
	.align	128
        .global         init_adam_state_f32
        .type           init_adam_state_f32,@function
        .size           init_adam_state_f32,(.L_x_307 - init_adam_state_f32)
        .other          init_adam_state_f32,@"STO_CUDA_ENTRY STV_DEFAULT"
init_adam_state_f32:
.text.init_adam_state_f32:
[----:B------:R-:W-:Y:S01]  /*0000*/  LDC R1, c[0x0][0x37c] ;  /* 0x0000df00ff017b82 */ /* 0x000fe20000000800 */
[----:B------:R-:W0:Y:S07]  /*0010*/  S2R R7, SR_TID.X ;  /* 0x0000000000077919 */ /* 0x000e2e0000002100 */
[----:B------:R-:W0:Y:S01]  /*0020*/  S2UR UR4, SR_CTAID.X ;  /* 0x00000000000479c3 */ /* 0x000e220000002500 */
[----:B------:R-:W1:Y:S07]  /*0030*/  LDCU UR6, c[0x0][0x390] ;  /* 0x00007200ff0677ac */ /* 0x000e6e0008000800 */
[----:B------:R-:W0:Y:S01]  /*0040*/  LDC R0, c[0x0][0x360] ;  /* 0x0000d800ff007b82 */ /* 0x000e220000000800 */
[----:B------:R-:W2:Y:S01]  /*0050*/  LDCU UR5, c[0x0][0x370] ;  /* 0x00006e00ff0577ac */ /* 0x000ea20008000800 */
[----:B0-----:R-:W-:-:S02]  /*0060*/  IMAD R7, R0, UR4, R7 ;  /* 0x0000000400077c24 */ /* 0x001fc4000f8e0207 */
[----:B--2---:R-:W-:-:S03]  /*0070*/  IMAD R0, R0, UR5, RZ ;  /* 0x0000000500007c24 */ /* 0x004fc6000f8e02ff */
[----:B-1----:R-:W-:-:S13]  /*0080*/  ISETP.GE.AND P0, PT, R7, UR6, PT ;  /* 0x0000000607007c0c */ /* 0x002fda000bf06270 */
[----:B------:R-:W-:Y:S05]  /*0090*/  @P0 EXIT ;  /* 0x000000000000094d */ /* 0x000fea0003800000 */
[----:B------:R-:W0:Y:S01]  /*00a0*/  I2F.U32.RP R8, R0 ;  /* 0x0000000000087306 */ /* 0x000e220000209000 */
[C---:B------:R-:W-:Y:S01]  /*00b0*/  IADD3 R4, PT, PT, R0.reuse, R7, RZ ;  /* 0x0000000700047210 */ /* 0x040fe20007ffe0ff */
[----:B------:R-:W-:Y:S01]  /*00c0*/  IMAD.MOV R9, RZ, RZ, -R0 ;  /* 0x000000ffff097224 */ /* 0x000fe200078e0a00 */
[----:B------:R-:W-:Y:S01]  /*00d0*/  ISETP.NE.U32.AND P2, PT, R0, RZ, PT ;  /* 0x000000ff0000720c */ /* 0x000fe20003f45070 */
[----:B------:R-:W1:Y:S01]  /*00e0*/  LDCU.64 UR4, c[0x0][0x358] ;  /* 0x00006b00ff0477ac */ /* 0x000e620008000a00 */
[C---:B------:R-:W-:Y:S01]  /*00f0*/  ISETP.GE.AND P0, PT, R4.reuse, UR6, PT ;  /* 0x0000000604007c0c */ /* 0x040fe2000bf06270 */
[----:B------:R-:W-:Y:S01]  /*0100*/  BSSY.RECONVERGENT B0, `(.L_x_0) ;  /* 0x0000027000007945 */ /* 0x000fe20003800200 */
[----:B------:R-:W-:Y:S02]  /*0110*/  VIMNMX R5, PT, PT, R4, UR6, !PT ;  /* 0x0000000604057c48 */ /* 0x000fe4000ffe0100 */
[----:B------:R-:W-:-:S04]  /*0120*/  SEL R6, RZ, 0x1, P0 ;  /* 0x00000001ff067807 */ /* 0x000fc80000000000 */
[----:B------:R-:W-:Y:S01]  /*0130*/  IADD3 R5, PT, PT, R5, -R4, -R6 ;  /* 0x8000000405057210 */ /* 0x000fe20007ffe806 */
[----:B0-----:R-:W0:Y:S02]  /*0140*/  MUFU.RCP R8, R8 ;  /* 0x0000000800087308 */ /* 0x001e240000001000 */
[----:B0-----:R-:W-:-:S06]  /*0150*/  IADD3 R2, PT, PT, R8, 0xffffffe, RZ ;  /* 0x0ffffffe08027810 */ /* 0x001fcc0007ffe0ff */
[----:B------:R0:W2:Y:S02]  /*0160*/  F2I.FTZ.U32.TRUNC.NTZ R3, R2 ;  /* 0x0000000200037305 */ /* 0x0000a4000021f000 */
[----:B0-----:R-:W-:Y:S02]  /*0170*/  IMAD.MOV.U32 R2, RZ, RZ, RZ ;  /* 0x000000ffff027224 */ /* 0x001fe400078e00ff */
[----:B--2---:R-:W-:-:S04]  /*0180*/  IMAD R9, R9, R3, RZ ;  /* 0x0000000309097224 */ /* 0x004fc800078e02ff */
[----:B------:R-:W-:-:S06]  /*0190*/  IMAD.HI.U32 R8, R3, R9, R2 ;  /* 0x0000000903087227 */ /* 0x000fcc00078e0002 */
[----:B------:R-:W-:-:S05]  /*01a0*/  IMAD.HI.U32 R9, R8, R5, RZ ;  /* 0x0000000508097227 */ /* 0x000fca00078e00ff */
[----:B------:R-:W-:-:S05]  /*01b0*/  IADD3 R2, PT, PT, -R9, RZ, RZ ;  /* 0x000000ff09027210 */ /* 0x000fca0007ffe1ff */
[----:B------:R-:W-:Y:S02]  /*01c0*/  IMAD R5, R0, R2, R5 ;  /* 0x0000000200057224 */ /* 0x000fe400078e0205 */
[----:B------:R-:W0:Y:S03]  /*01d0*/  LDC.64 R2, c[0x0][0x388] ;  /* 0x0000e200ff027b82 */ /* 0x000e260000000a00 */
[----:B------:R-:W-:-:S13]  /*01e0*/  ISETP.GE.U32.AND P0, PT, R5, R0, PT ;  /* 0x000000000500720c */ /* 0x000fda0003f06070 */
[----:B------:R-:W-:Y:S01]  /*01f0*/  @P0 IMAD.IADD R5, R5, 0x1, -R0 ;  /* 0x0000000105050824 */ /* 0x000fe200078e0a00 */
[----:B------:R-:W-:-:S04]  /*0200*/  @P0 IADD3 R9, PT, PT, R9, 0x1, RZ ;  /* 0x0000000109090810 */ /* 0x000fc80007ffe0ff */
[-C--:B------:R-:W-:Y:S02]  /*0210*/  ISETP.GE.U32.AND P1, PT, R5, R0.reuse, PT ;  /* 0x000000000500720c */ /* 0x080fe40003f26070 */
[----:B------:R-:W2:Y:S11]  /*0220*/  LDC.64 R4, c[0x0][0x380] ;  /* 0x0000e000ff047b82 */ /* 0x000eb60000000a00 */
[----:B------:R-:W-:Y:S01]  /*0230*/  @P1 VIADD R9, R9, 0x1 ;  /* 0x0000000109091836 */ /* 0x000fe20000000000 */
[----:B------:R-:W-:-:S04]  /*0240*/  @!P2 LOP3.LUT R9, RZ, R0, RZ, 0x33, !PT ;  /* 0x00000000ff09a212 */ /* 0x000fc800078e33ff */
[----:B------:R-:W-:-:S04]  /*0250*/  IADD3 R6, PT, PT, R6, R9, RZ ;  /* 0x0000000906067210 */ /* 0x000fc80007ffe0ff */
[C---:B------:R-:W-:Y:S02]  /*0260*/  LOP3.LUT R8, R6.reuse, 0x3, RZ, 0xc0, !PT ;  /* 0x0000000306087812 */ /* 0x040fe400078ec0ff */
[----:B------:R-:W-:Y:S02]  /*0270*/  ISETP.GE.U32.AND P1, PT, R6, 0x3, PT ;  /* 0x000000030600780c */ /* 0x000fe40003f26070 */
[----:B------:R-:W-:-:S13]  /*0280*/  ISETP.NE.AND P0, PT, R8, 0x3, PT ;  /* 0x000000030800780c */ /* 0x000fda0003f05270 */
[----:B01----:R-:W-:Y:S05]  /*0290*/  @!P0 BRA `(.L_x_1) ;  /* 0x0000000000348947 */ /* 0x003fea0003800000 */
[----:B------:R-:W0:Y:S01]  /*02a0*/  LDC.64 R14, c[0x0][0x380] ;  /* 0x0000e000ff0e7b82 */ /* 0x000e220000000a00 */
[----:B------:R-:W-:-:S05]  /*02b0*/  VIADD R6, R6, 0x1 ;  /* 0x0000000106067836 */ /* 0x000fca0000000000 */
[----:B------:R-:W-:Y:S02]  /*02c0*/  LOP3.LUT R6, R6, 0x3, RZ, 0xc0, !PT ;  /* 0x0000000306067812 */ /* 0x000fe400078ec0ff */
[----:B------:R-:W1:Y:S02]  /*02d0*/  LDC.64 R12, c[0x0][0x388] ;  /* 0x0000e200ff0c7b82 */ /* 0x000e640000000a00 */
[----:B------:R-:W-:-:S07]  /*02e0*/  IADD3 R6, PT, PT, -R6, RZ, RZ ;  /* 0x000000ff06067210 */ /* 0x000fce0007ffe1ff */
.L_x_2:
[----:B0-----:R-:W-:-:S04]  /*02f0*/  IMAD.WIDE R10, R7, 0x4, R14 ;  /* 0x00000004070a7825 */ /* 0x001fc800078e020e */
[----:B-1----:R-:W-:Y:S01]  /*0300*/  IMAD.WIDE R8, R7, 0x4, R12 ;  /* 0x0000000407087825 */ /* 0x002fe200078e020c */
[----:B------:R3:W-:Y:S01]  /*0310*/  STG.E desc[UR4][R10.64], RZ ;  /* 0x000000ff0a007986 */ /* 0x0007e2000c101904 */
[----:B------:R-:W-:Y:S02]  /*0320*/  IADD3 R7, PT, PT, R0, R7, RZ ;  /* 0x0000000700077210 */ /* 0x000fe40007ffe0ff */
[----:B------:R-:W-:Y:S01]  /*0330*/  VIADD R6, R6, 0x1 ;  /* 0x0000000106067836 */ /* 0x000fe20000000000 */
[----:B------:R3:W-:Y:S04]  /*0340*/  STG.E desc[UR4][R8.64], RZ ;  /* 0x000000ff08007986 */ /* 0x0007e8000c101904 */
[----:B------:R-:W-:-:S13]  /*0350*/  ISETP.NE.AND P0, PT, R6, RZ, PT ;  /* 0x000000ff0600720c */ /* 0x000fda0003f05270 */
[----:B---3--:R-:W-:Y:S05]  /*0360*/  @P0 BRA `(.L_x_2) ;  /* 0xfffffffc00e00947 */ /* 0x008fea000383ffff */
.L_x_1:
[----:B------:R-:W-:Y:S05]  /*0370*/  BSYNC.RECONVERGENT B0 ;  /* 0x0000000000007941 */ /* 0x000fea0003800200 */
.L_x_0:
[----:B------:R-:W-:Y:S05]  /*0380*/  @!P1 EXIT ;  /* 0x000000000000994d */ /* 0x000fea0003800000 */
.L_x_3:
[----:B0-2---:R-:W-:-:S04]  /*0390*/  IMAD.WIDE R20, R7, 0x4, R4 ;  /* 0x0000000407147825 */ /* 0x005fc800078e0204 */
[----:B------:R-:W-:Y:S01]  /*03a0*/  IMAD.WIDE R22, R7, 0x4, R2 ;  /* 0x0000000407167825 */ /* 0x000fe200078e0202 */
[----:B------:R0:W-:Y:S01]  /*03b0*/  STG.E desc[UR4][R20.64], RZ ;  /* 0x000000ff14007986 */ /* 0x0001e2000c101904 */
[C---:B------:R-:W-:Y:S02]  /*03c0*/  LEA R7, R0.reuse, R7, 0x2 ;  /* 0x0000000700077211 */ /* 0x040fe400078e10ff */
[C---:B------:R-:W-:Y:S01]  /*03d0*/  IMAD.WIDE R8, R0.reuse, 0x4, R20 ;  /* 0x0000000400087825 */ /* 0x040fe200078e0214 */
[----:B------:R0:W-:Y:S01]  /*03e0*/  STG.E desc[UR4][R22.64], RZ ;  /* 0x000000ff16007986 */ /* 0x0001e2000c101904 */
[----:B------:R-:W-:Y:S02]  /*03f0*/  ISETP.GE.AND P0, PT, R7, UR6, PT ;  /* 0x0000000607007c0c */ /* 0x000fe4000bf06270 */
[C---:B------:R-:W-:Y:S01]  /*0400*/  IMAD.WIDE R10, R0.reuse, 0x4, R22 ;  /* 0x00000004000a7825 */ /* 0x040fe200078e0216 */
[----:B------:R0:W-:Y:S03]  /*0410*/  STG.E desc[UR4][R8.64], RZ ;  /* 0x000000ff08007986 */ /* 0x0001e6000c101904 */
[C---:B------:R-:W-:Y:S01]  /*0420*/  IMAD.WIDE R12, R0.reuse, 0x4, R8 ;  /* 0x00000004000c7825 */ /* 0x040fe200078e0208 */
[----:B------:R0:W-:Y:S03]  /*0430*/  STG.E desc[UR4][R10.64], RZ ;  /* 0x000000ff0a007986 */ /* 0x0001e6000c101904 */
[C---:B------:R-:W-:Y:S01]  /*0440*/  IMAD.WIDE R14, R0.reuse, 0x4, R10 ;  /* 0x00000004000e7825 */ /* 0x040fe200078e020a */
[----:B------:R0:W-:Y:S03]  /*0450*/  STG.E desc[UR4][R12.64], RZ ;  /* 0x000000ff0c007986 */ /* 0x0001e6000c101904 */
[C---:B------:R-:W-:Y:S01]  /*0460*/  IMAD.WIDE R16, R0.reuse, 0x4, R12 ;  /* 0x0000000400107825 */ /* 0x040fe200078e020c */
[----:B------:R0:W-:Y:S03]  /*0470*/  STG.E desc[UR4][R14.64], RZ ;  /* 0x000000ff0e007986 */ /* 0x0001e6000c101904 */
[----:B------:R-:W-:Y:S01]  /*0480*/  IMAD.WIDE R18, R0, 0x4, R14 ;  /* 0x0000000400127825 */ /* 0x000fe200078e020e */
[----:B------:R0:W-:Y:S04]  /*0490*/  STG.E desc[UR4][R16.64], RZ ;  /* 0x000000ff10007986 */ /* 0x0001e8000c101904 */
[----:B------:R0:W-:Y:S01]  /*04a0*/  STG.E desc[UR4][R18.64], RZ ;  /* 0x000000ff12007986 */ /* 0x0001e2000c101904 */
[----:B------:R-:W-:Y:S05]  /*04b0*/  @!P0 BRA `(.L_x_3) ;  /* 0xfffffffc00b48947 */ /* 0x000fea000383ffff */
[----:B------:R-:W-:Y:S05]  /*04c0*/  EXIT ;  /* 0x000000000000794d */ /* 0x000fea0003800000 */
.L_x_4:
[----:B------:R-:W-:-:S00]  /*04d0*/  BRA `(.L_x_4) ;  /* 0xfffffffc00fc7947 */ /* 0x000fc0000383ffff */
[----:B------:R-:W-:-:S00]  /*04e0*/  NOP ;  /* 0x0000000000007918 */ /* 0x000fc00000000000 */
        /* <DEDUP_REMOVED lines=9> */
.L_x_307:


//--------------------- .text.adamw_update_f32    --------------------------
	.section	.text.adamw_update_f32,"ax",@progbits
	.align	128
        .global         adamw_update_f32
        .type           adamw_update_f32,@function
        .size           adamw_update_f32,(.L_x_295 - adamw_update_f32)
        .other          adamw_update_f32,@"STO_CUDA_ENTRY STV_DEFAULT"
adamw_update_f32:
.text.adamw_update_f32:
        /* <DEDUP_REMOVED lines=11> */
[----:B------:R-:W-:Y:S01]  /*00b0*/  IADD3 R0, PT, PT, R4, R5, RZ ;  /* 0x0000000504007210 */ /* 0x000fe20007ffe0ff */
[----:B------:R-:W1:Y:S01]  /*00c0*/  LDC R8, c[0x0][0x3a8] ;  /* 0x0000ea00ff087b82 */ /* 0x000e620000000800 */
[----:B------:R-:W-:Y:S01]  /*00d0*/  IADD3 R9, PT, PT, RZ, -R4, RZ ;  /* 0x80000004ff097210 */ /* 0x000fe20007ffe0ff */
[----:B------:R-:W2:Y:S01]  /*00e0*/  LDCU.64 UR4, c[0x0][0x358] ;  /* 0x00006b00ff0477ac */ /* 0x000ea20008000a00 */
[C---:B------:R-:W-:Y:S01]  /*00f0*/  ISETP.GE.AND P0, PT, R0.reuse, UR6, PT ;  /* 0x0000000600007c0c */ /* 0x040fe2000bf06270 */
[----:B------:R-:W-:Y:S01]  /*0100*/  BSSY.RECONVERGENT B2, `(.L_x_5) ;  /* 0x000007c000027945 */ /* 0x000fe20003800200 */
[----:B------:R-:W-:Y:S01]  /*0110*/  VIMNMX R7, PT, PT, R0, UR6, !PT ;  /* 0x0000000600077c48 */ /* 0x000fe2000ffe0100 */
[----:B------:R-:W3:Y:S01]  /*0120*/  LDCU UR9, c[0x0][0x3a8] ;  /* 0x00007500ff0977ac */ /* 0x000ee20008000800 */
[----:B------:R-:W-:Y:S02]  /*0130*/  SEL R18, RZ, 0x1, P0 ;  /* 0x00000001ff127807 */ /* 0x000fe40000000000 */
[----:B------:R-:W-:Y:S01]  /*0140*/  ISETP.NE.U32.AND P2, PT, R4, RZ, PT ;  /* 0x000000ff0400720c */ /* 0x000fe20003f45070 */
[----:B------:R-:W4:Y:S01]  /*0150*/  LDCU UR8, c[0x0][0x3a4] ;  /* 0x00007480ff0877ac */ /* 0x000f220008000800 */
[----:B------:R-:W-:Y:S01]  /*0160*/  IADD3 R7, PT, PT, R7, -R0, -R18 ;  /* 0x8000000007077210 */ /* 0x000fe20007ffe812 */
[----:B0-----:R-:W0:Y:S01]  /*0170*/  MUFU.RCP R6, R6 ;  /* 0x0000000600067308 */ /* 0x001e220000001000 */
[----:B------:R-:W0:Y:S01]  /*0180*/  LDCU UR10, c[0x0][0x3a0] ;  /* 0x00007400ff0a77ac */ /* 0x000e220008000800 */
[----:B------:R-:W0:Y:S01]  /*0190*/  LDCU UR6, c[0x0][0x3ac] ;  /* 0x00007580ff0677ac */ /* 0x000e220008000800 */
[----:B-1----:R-:W-:Y:S01]  /*01a0*/  FADD R8, -R8, 1 ;  /* 0x3f80000008087421 */ /* 0x002fe20000000100 */
[----:B0-----:R-:W-:-:S04]  /*01b0*/  IADD3 R2, PT, PT, R6, 0xffffffe, RZ ;  /* 0x0ffffffe06027810 */ /* 0x001fc80007ffe0ff */
[----:B------:R0:W1:Y:S02]  /*01c0*/  F2I.FTZ.U32.TRUNC.NTZ R3, R2 ;  /* 0x0000000200037305 */ /* 0x000064000021f000 */
[----:B0-----:R-:W-:Y:S02]  /*01d0*/  HFMA2 R2, -RZ, RZ, 0, 0 ;  /* 0x00000000ff027431 */ /* 0x001fe400000001ff */
[----:B-1----:R-:W-:-:S04]  /*01e0*/  IMAD R9, R9, R3, RZ ;  /* 0x0000000309097224 */ /* 0x002fc800078e02ff */
[----:B------:R-:W-:Y:S02]  /*01f0*/  IMAD.HI.U32 R6, R3, R9, R2 ;  /* 0x0000000903067227 */ /* 0x000fe400078e0002 */
[----:B------:R-:W0:Y:S04]  /*0200*/  LDC R9, c[0x0][0x3b0] ;  /* 0x0000ec00ff097b82 */ /* 0x000e280000000800 */
[----:B------:R-:W-:-:S05]  /*0210*/  IMAD.HI.U32 R3, R6, R7, RZ ;  /* 0x0000000706037227 */ /* 0x000fca00078e00ff */
[----:B------:R-:W-:-:S05]  /*0220*/  IADD3 R0, PT, PT, -R3, RZ, RZ ;  /* 0x000000ff03007210 */ /* 0x000fca0007ffe1ff */
[----:B------:R-:W-:-:S05]  /*0230*/  IMAD R7, R4, R0, R7 ;  /* 0x0000000004077224 */ /* 0x000fca00078e0207 */
[----:B------:R-:W-:-:S13]  /*0240*/  ISETP.GE.U32.AND P0, PT, R7, R4, PT ;  /* 0x000000040700720c */ /* 0x000fda0003f06070 */
[----:B------:R-:W-:Y:S02]  /*0250*/  @P0 IADD3 R7, PT, PT, -R4, R7, RZ ;  /* 0x0000000704070210 */ /* 0x000fe40007ffe1ff */
[----:B------:R-:W-:Y:S02]  /*0260*/  @P0 IADD3 R3, PT, PT, R3, 0x1, RZ ;  /* 0x0000000103030810 */ /* 0x000fe40007ffe0ff */
[----:B------:R-:W-:Y:S02]  /*0270*/  ISETP.GE.U32.AND P1, PT, R7, R4, PT ;  /* 0x000000040700720c */ /* 0x000fe40003f26070 */
[----:B------:R-:W0:Y:S11]  /*0280*/  LDC.64 R6, c[0x0][0x3a0] ;  /* 0x0000e800ff067b82 */ /* 0x000e360000000a00 */
[----:B------:R-:W-:-:S02]  /*0290*/  @P1 IADD3 R3, PT, PT, R3, 0x1, RZ ;  /* 0x0000000103031810 */ /* 0x000fc40007ffe0ff */
[----:B------:R-:W-:-:S04]  /*02a0*/  @!P2 LOP3.LUT R3, RZ, R4, RZ, 0x33, !PT ;  /* 0x00000004ff03a212 */ /* 0x000fc800078e33ff */
[----:B------:R-:W-:-:S04]  /*02b0*/  IADD3 R18, PT, PT, R18, R3, RZ ;  /* 0x0000000312127210 */ /* 0x000fc80007ffe0ff */
[----:B------:R-:W-:Y:S01]  /*02c0*/  LOP3.LUT R0, R18, 0x3, RZ, 0xc0, !PT ;  /* 0x0000000312007812 */ /* 0x000fe200078ec0ff */
[----:B0-----:R-:W-:-:S03]  /*02d0*/  FFMA R6, -R6, R9, 1 ;  /* 0x3f80000006067423 */ /* 0x001fc60000000109 */
[----:B------:R-:W-:Y:S01]  /*02e0*/  ISETP.NE.AND P0, PT, R0, 0x3, PT ;  /* 0x000000030000780c */ /* 0x000fe20003f05270 */
[----:B------:R-:W-:-:S12]  /*02f0*/  FADD R7, -R7, 1 ;  /* 0x3f80000007077421 */ /* 0x000fd80000000100 */
[----:B--234-:R-:W-:Y:S05]  /*0300*/  @!P0 BRA `(.L_x_6) ;  /* 0x00000004006c8947 */ /* 0x01cfea0003800000 */
[----:B------:R-:W0:Y:S01]  /*0310*/  LDC R11, c[0x0][0x3b4] ;  /* 0x0000ed00ff0b7b82 */ /* 0x000e220000000800 */
[----:B------:R-:W-:-:S04]  /*0320*/  IADD3 R0, PT, PT, R18, 0x1, RZ ;  /* 0x0000000112007810 */ /* 0x000fc80007ffe0ff */
[----:B------:R-:W-:-:S03]  /*0330*/  LOP3.LUT R0, R0, 0x3, RZ, 0xc0, !PT ;  /* 0x0000000300007812 */ /* 0x000fc600078ec0ff */
[----:B------:R-:W1:Y:S01]  /*0340*/  LDC R10, c[0x0][0x3b8] ;  /* 0x0000ee00ff0a7b82 */ /* 0x000e620000000800 */
[----:B------:R-:W-:-:S07]  /*0350*/  IADD3 R13, PT, PT, -R0, RZ, RZ ;  /* 0x000000ff000d7210 */ /* 0x000fce0007ffe1ff */
[----:B------:R-:W2:Y:S08]  /*0360*/  LDC.64 R20, c[0x0][0x390] ;  /* 0x0000e400ff147b82 */ /* 0x000eb00000000a00 */
[----:B------:R-:W3:Y:S08]  /*0370*/  LDC.64 R22, c[0x0][0x398] ;  /* 0x0000e600ff167b82 */ /* 0x000ef00000000a00 */
[----:B------:R-:W4:Y:S08]  /*0380*/  LDC.64 R24, c[0x0][0x380] ;  /* 0x0000e000ff187b82 */ /* 0x000f300000000a00 */
[----:B------:R-:W0:Y:S02]  /*0390*/  LDC.64 R16, c[0x0][0x388] ;  /* 0x0000e200ff107b82 */ /* 0x000e240000000a00 */
.L_x_16:
[----:B0-2---:R-:W-:-:S04]  /*03a0*/  IMAD.WIDE R14, R5, 0x4, R20 ;  /* 0x00000004050e7825 */ /* 0x005fc800078e0214 */
[C---:B0-----:R-:W-:Y:S01]  /*03b0*/  IMAD.WIDE R28, R5.reuse, 0x4, R16 ;  /* 0x00000004051c7825 */ /* 0x041fe200078e0210 */
[----:B------:R-:W2:Y:S05]  /*03c0*/  LDG.E R0, desc[UR4][R14.64] ;  /* 0x000000040e007981 */ /* 0x000eaa000c1e1900 */
[----:B------:R-:W5:Y:S01]  /*03d0*/  LDG.E.CONSTANT R28, desc[UR4][R28.64] ;  /* 0x000000041c1c7981 */ /* 0x000f62000c1e9900 */
[----:B---3--:R-:W-:-:S04]  /*03e0*/  IMAD.WIDE R26, R5, 0x4, R22 ;  /* 0x00000004051a7825 */ /* 0x008fc800078e0216 */
[----:B--2---:R-:W-:-:S04]  /*03f0*/  FMUL R0, R0, UR8 ;  /* 0x0000000800007c20 */ /* 0x004fc80008400000 */
[----:B-----5:R-:W-:-:S05]  /*0400*/  FFMA R3, R7, R28, R0 ;  /* 0x0000001c07037223 */ /* 0x020fca0000000000 */
[----:B------:R0:W-:Y:S04]  /*0410*/  STG.E desc[UR4][R14.64], R3 ;  /* 0x000000030e007986 */ /* 0x0001e8000c101904 */
[----:B------:R-:W2:Y:S01]  /*0420*/  LDG.E R0, desc[UR4][R26.64] ;  /* 0x000000041a007981 */ /* 0x000ea2000c1e1900 */
[----:B------:R-:W3:Y:S01]  /*0430*/  MUFU.RCP R12, R11 ;  /* 0x0000000b000c7308 */ /* 0x000ee20000001000 */
[----:B------:R-:W-:Y:S01]  /*0440*/  FMUL R2, R8, R28 ;  /* 0x0000001c08027220 */ /* 0x000fe20000400000 */
[----:B------:R-:W-:Y:S01]  /*0450*/  IADD3 R13, PT, PT, R13, 0x1, RZ ;  /* 0x000000010d0d7810 */ /* 0x000fe20007ffe0ff */
[----:B------:R-:W-:Y:S03]  /*0460*/  BSSY.RECONVERGENT B3, `(.L_x_7) ;  /* 0x0000012000037945 */ /* 0x000fe60003800200 */
[----:B------:R-:W-:-:S02]  /*0470*/  ISETP.NE.AND P2, PT, R13, RZ, PT ;  /* 0x000000ff0d00720c */ /* 0x000fc40003f45270 */
[----:B------:R-:W5:Y:S01]  /*0480*/  FCHK P0, R3, R11 ;  /* 0x0000000b03007302 */ /* 0x000f620000000000 */
[----:B---3--:R-:W-:-:S04]  /*0490*/  FFMA R19, R12, -R11, 1 ;  /* 0x3f8000000c137423 */ /* 0x008fc8000000080b */
[----:B------:R-:W-:Y:S01]  /*04a0*/  FFMA R12, R12, R19, R12 ;  /* 0x000000130c0c7223 */ /* 0x000fe2000000000c */
[----:B--2---:R-:W-:-:S03]  /*04b0*/  FMUL R9, R0, UR9 ;  /* 0x0000000900097c20 */ /* 0x004fc60008400000 */
[----:B------:R-:W-:Y:S01]  /*04c0*/  FFMA R0, R3, R12, RZ ;  /* 0x0000000c03007223 */ /* 0x000fe200000000ff */
[----:B------:R-:W-:-:S03]  /*04d0*/  FFMA R9, R28, R2, R9 ;  /* 0x000000021c097223 */ /* 0x000fc60000000009 */
[----:B0-----:R-:W-:Y:S02]  /*04e0*/  FFMA R15, R0, -R11, R3 ;  /* 0x8000000b000f7223 */ /* 0x001fe40000000003 */
[----:B------:R0:W-:Y:S02]  /*04f0*/  STG.E desc[UR4][R26.64], R9 ;  /* 0x000000091a007986 */ /* 0x0001e4000c101904 */
[----:B------:R-:W-:Y:S01]  /*0500*/  FFMA R12, R12, R15, R0 ;  /* 0x0000000f0c0c7223 */ /* 0x000fe20000000000 */
[----:B----4-:R-:W-:Y:S01]  /*0510*/  IMAD.WIDE R14, R5, 0x4, R24 ;  /* 0x00000004050e7825 */ /* 0x010fe200078e0218 */
[----:B-----5:R-:W-:Y:S06]  /*0520*/  @!P0 BRA `(.L_x_8) ;  /* 0x0000000000148947 */ /* 0x020fec0003800000 */
[----:B------:R-:W2:Y:S01]  /*0530*/  LDCU UR7, c[0x0][0x3b4] ;  /* 0x00007680ff0777ac */ /* 0x000ea20008000800 */
[----:B------:R-:W-:Y:S02]  /*0540*/  MOV R2, 0x570 ;  /* 0x0000057000027802 */ /* 0x000fe40000000f00 */
[----:B--2---:R-:W-:-:S07]  /*0550*/  MOV R0, UR7 ;  /* 0x0000000700007c02 */ /* 0x004fce0008000f00 */
[----:B01----:R-:W-:Y:S05]  /*0560*/  CALL.REL.NOINC `($__internal_1_$__cuda_sm3x_div_rn_noftz_f32_slowpath) ;  /* 0x0000001800647944 */ /* 0x003fea0003c00000 */
[----:B------:R-:W-:-:S07]  /*0570*/  MOV R12, R0 ;  /* 0x00000000000c7202 */ /* 0x000fce0000000f00 */
.L_x_8:
[----:B------:R-:W-:Y:S05]  /*0580*/  BSYNC.RECONVERGENT B3 ;  /* 0x0000000000037941 */ /* 0x000fea0003800200 */
.L_x_7:
[----:B-1----:R-:W1:Y:S01]  /*0590*/  MUFU.RCP R3, R10 ;  /* 0x0000000a00037308 */ /* 0x002e620000001000 */
[----:B------:R-:W-:Y:S07]  /*05a0*/  BSSY.RECONVERGENT B3, `(.L_x_9) ;  /* 0x000000e000037945 */ /* 0x000fee0003800200 */
[----:B------:R-:W2:Y:S01]  /*05b0*/  FCHK P0, R9, R10 ;  /* 0x0000000a09007302 */ /* 0x000ea20000000000 */
[----:B-1----:R-:W-:-:S04]  /*05c0*/  FFMA R0, R3, -R10, 1 ;  /* 0x3f80000003007423 */ /* 0x002fc8000000080a */
[----:B------:R-:W-:-:S04]  /*05d0*/  FFMA R0, R3, R0, R3 ;  /* 0x0000000003007223 */ /* 0x000fc80000000003 */
[----:B------:R-:W-:-:S04]  /*05e0*/  FFMA R3, R9, R0, RZ ;  /* 0x0000000009037223 */ /* 0x000fc800000000ff */
[----:B------:R-:W-:-:S04]  /*05f0*/  FFMA R2, R3, -R10, R9 ;  /* 0x8000000a03027223 */ /* 0x000fc80000000009 */
[----:B------:R-:W-:Y:S01]  /*0600*/  FFMA R2, R0, R2, R3 ;  /* 0x0000000200027223 */ /* 0x000fe20000000003 */
[----:B--2---:R-:W-:Y:S06]  /*0610*/  @!P0 BRA `(.L_x_10) ;  /* 0x0000000000188947 */ /* 0x004fec0003800000 */
[----:B------:R-:W1:Y:S01]  /*0620*/  LDCU UR7, c[0x0][0x3b8] ;  /* 0x00007700ff0777ac */ /* 0x000e620008000800 */
[----:B------:R-:W-:Y:S02]  /*0630*/  MOV R3, R9 ;  /* 0x0000000900037202 */ /* 0x000fe40000000f00 */
[----:B------:R-:W-:Y:S02]  /*0640*/  MOV R2, 0x670 ;  /* 0x0000067000027802 */ /* 0x000fe40000000f00 */
[----:B-1----:R-:W-:-:S07]  /*0650*/  MOV R0, UR7 ;  /* 0x0000000700007c02 */ /* 0x002fce0008000f00 */
[----:B0-----:R-:W-:Y:S05]  /*0660*/  CALL.REL.NOINC `($__internal_1_$__cuda_sm3x_div_rn_noftz_f32_slowpath) ;  /* 0x0000001800247944 */ /* 0x001fea0003c00000 */
[----:B------:R-:W-:-:S07]  /*0670*/  MOV R2, R0 ;  /* 0x0000000000027202 */ /* 0x000fce0000000f00 */
.L_x_10:
[----:B------:R-:W-:Y:S05]  /*0680*/  BSYNC.RECONVERGENT B3 ;  /* 0x0000000000037941 */ /* 0x000fea0003800200 */
.L_x_9:
[----:B0-----:R-:W2:Y:S01]  /*0690*/  LDG.E R9, desc[UR4][R14.64] ;  /* 0x000000040e097981 */ /* 0x001ea2000c1e1900 */
[----:B------:R-:W-:Y:S01]  /*06a0*/  IADD3 R0, PT, PT, R2, -0xd000000, RZ ;  /* 0xf300000002007810 */ /* 0x000fe20007ffe0ff */
[----:B------:R0:W1:Y:S01]  /*06b0*/  MUFU.RSQ R19, R2 ;  /* 0x0000000200137308 */ /* 0x0000620000001400 */
[----:B------:R-:W-:Y:S01]  /*06c0*/  BSSY.RECONVERGENT B0, `(.L_x_11) ;  /* 0x000000c000007945 */ /* 0x000fe20003800200 */
[----:B------:R-:W-:Y:S01]  /*06d0*/  FMUL R12, R12, UR10 ;  /* 0x0000000a0c0c7c20 */ /* 0x000fe20008400000 */
[----:B------:R-:W-:Y:S01]  /*06e0*/  ISETP.GT.U32.AND P0, PT, R0, 0x727fffff, PT ;  /* 0x727fffff0000780c */ /* 0x000fe20003f04070 */
[----:B--2---:R-:W-:-:S12]  /*06f0*/  FMUL R9, R6, R9 ;  /* 0x0000000906097220 */ /* 0x004fd80000400000 */
[----:B01----:R-:W-:Y:S05]  /*0700*/  @!P0 BRA `(.L_x_12) ;  /* 0x00000000000c8947 */ /* 0x003fea0003800000 */
[----:B------:R-:W-:-:S07]  /*0710*/  MOV R0, 0x730 ;  /* 0x0000073000007802 */ /* 0x000fce0000000f00 */
[----:B------:R-:W-:Y:S05]  /*0720*/  CALL.REL.NOINC `($__internal_0_$__cuda_sm20_sqrt_rn_f32_slowpath) ;  /* 0x00000014009c7944 */ /* 0x000fea0003c00000 */
[----:B------:R-:W-:Y:S05]  /*0730*/  BRA `(.L_x_13) ;  /* 0x0000000000107947 */ /* 0x000fea0003800000 */
.L_x_12:
[C---:B------:R-:W-:Y:S01]  /*0740*/  FMUL.FTZ R3, R19.reuse, R2 ;  /* 0x0000000213037220 */ /* 0x040fe20000410000 */
[----:B------:R-:W-:-:S03]  /*0750*/  FMUL.FTZ R30, R19, 0.5 ;  /* 0x3f000000131e7820 */ /* 0x000fc60000410000 */
[----:B------:R-:W-:-:S04]  /*0760*/  FFMA R2, -R3, R3, R2 ;  /* 0x0000000303027223 */ /* 0x000fc80000000102 */
[----:B------:R-:W-:-:S07]  /*0770*/  FFMA R30, R2, R30, R3 ;  /* 0x0000001e021e7223 */ /* 0x000fce0000000003 */
.L_x_13:
[----:B------:R-:W-:Y:S05]  /*0780*/  BSYNC.RECONVERGENT B0 ;  /* 0x0000000000007941 */ /* 0x000fea0003800200 */
.L_x_11:
[----:B------:R-:W-:Y:S01]  /*0790*/  FADD R19, R30, UR6 ;  /* 0x000000061e137e21 */ /* 0x000fe20008000000 */
[----:B------:R-:W-:Y:S03]  /*07a0*/  BSSY.RECONVERGENT B3, `(.L_x_14) ;  /* 0x000000d000037945 */ /* 0x000fe60003800200 */
[----:B------:R-:W0:Y:S08]  /*07b0*/  MUFU.RCP R0, R19 ;  /* 0x0000001300007308 */ /* 0x000e300000001000 */
[----:B------:R-:W1:Y:S01]  /*07c0*/  FCHK P0, R12, R19 ;  /* 0x000000130c007302 */ /* 0x000e620000000000 */
[----:B0-----:R-:W-:-:S04]  /*07d0*/  FFMA R3, -R19, R0, 1 ;  /* 0x3f80000013037423 */ /* 0x001fc80000000100 */
[----:B------:R-:W-:-:S04]  /*07e0*/  FFMA R3, R0, R3, R0 ;  /* 0x0000000300037223 */ /* 0x000fc80000000000 */
[----:B------:R-:W-:-:S04]  /*07f0*/  FFMA R0, R12, R3, RZ ;  /* 0x000000030c007223 */ /* 0x000fc800000000ff */
[----:B------:R-:W-:-:S04]  /*0800*/  FFMA R2, -R19, R0, R12 ;  /* 0x0000000013027223 */ /* 0x000fc8000000010c */
[----:B------:R-:W-:Y:S01]  /*0810*/  FFMA R0, R3, R2, R0 ;  /* 0x0000000203007223 */ /* 0x000fe20000000000 */
[----:B-1----:R-:W-:Y:S06]  /*0820*/  @!P0 BRA `(.L_x_15) ;  /* 0x0000000000108947 */ /* 0x002fec0003800000 */
[----:B------:R-:W-:Y:S02]  /*0830*/  MOV R3, R12 ;  /* 0x0000000c00037202 */ /* 0x000fe40000000f00 */
[----:B------:R-:W-:Y:S02]  /*0840*/  MOV R0, R19 ;  /* 0x0000001300007202 */ /* 0x000fe40000000f00 */
[----:B------:R-:W-:-:S07]  /*0850*/  MOV R2, 0x870 ;  /* 0x0000087000027802 */ /* 0x000fce0000000f00 */
[----:B------:R-:W-:Y:S05]  /*0860*/  CALL.REL.NOINC `($__internal_1_$__cuda_sm3x_div_rn_noftz_f32_slowpath) ;  /* 0x0000001400a47944 */ /* 0x000fea0003c00000 */
.L_x_15:
[----:B------:R-:W-:Y:S05]  /*0870*/  BSYNC.RECONVERGENT B3 ;  /* 0x0000000000037941 */ /* 0x000fea0003800200 */
.L_x_14:
[----:B------:R-:W-:Y:S01]  /*0880*/  FADD R9, R9, -R0 ;  /* 0x8000000009097221 */ /* 0x000fe20000000000 */
[----:B------:R-:W-:-:S04]  /*0890*/  IADD3 R5, PT, PT, R4, R5, RZ ;  /* 0x0000000504057210 */ /* 0x000fc80007ffe0ff */
[----:B------:R0:W-:Y:S01]  /*08a0*/  STG.E desc[UR4][R14.64], R9 ;  /* 0x000000090e007986 */ /* 0x0001e2000c101904 */
[----:B------:R-:W-:Y:S05]  /*08b0*/  @P2 BRA `(.L_x_16) ;  /* 0xfffffff800b82947 */ /* 0x000fea000383ffff */
.L_x_6:
[----:B------:R-:W-:Y:S05]  /*08c0*/  BSYNC.RECONVERGENT B2 ;  /* 0x0000000000027941 */ /* 0x000fea0003800200 */
.L_x_5:
[----:B0-----:R-:W0:Y:S01]  /*08d0*/  LDC R9, c[0x0][0x3b4] ;  /* 0x0000ed00ff097b82 */ /* 0x001e220000000800 */
[----:B------:R-:W-:Y:S01]  /*08e0*/  ISETP.GE.U32.AND P0, PT, R18, 0x3, PT ;  /* 0x000000031200780c */ /* 0x000fe20003f06070 */
[----:B------:R-:W1:Y:S01]  /*08f0*/  LDCU UR13, c[0x0][0x3a8] ;  /* 0x00007500ff0d77ac */ /* 0x000e620008000800 */
[----:B------:R-:W2:Y:S05]  /*0900*/  LDCU UR7, c[0x0][0x3a4] ;  /* 0x00007480ff0777ac */ /* 0x000eaa0008000800 */
[----:B------:R-:W3:Y:S01]  /*0910*/  LDC R26, c[0x0][0x3b8] ;  /* 0x0000ee00ff1a7b82 */ /* 0x000ee20000000800 */
[----:B------:R-:W4:Y:S01]  /*0920*/  LDCU UR11, c[0x0][0x3a0] ;  /* 0x00007400ff0b77ac */ /* 0x000f220008000800 */
[----:B------:R-:W0:Y:S06]  /*0930*/  LDCU UR12, c[0x0][0x3ac] ;  /* 0x00007580ff0c77ac */ /* 0x000e2c0008000800 */
[----:B------:R-:W0:Y:S01]  /*0940*/  LDC.64 R10, c[0x0][0x390] ;  /* 0x0000e400ff0a7b82 */ /* 0x000e220000000a00 */
[----:B------:R-:W0:Y:S07]  /*0950*/  LDCU UR14, c[0x0][0x3bc] ;  /* 0x00007780ff0e77ac */ /* 0x000e2e0008000800 */
[----:B------:R-:W0:Y:S08]  /*0960*/  LDC.64 R12, c[0x0][0x398] ;  /* 0x0000e600ff0c7b82 */ /* 0x000e300000000a00 */
[----:B------:R-:W0:Y:S08]  /*0970*/  LDC.64 R14, c[0x0][0x388] ;  /* 0x0000e200ff0e7b82 */ /* 0x000e300000000a00 */
[----:B------:R-:W0:Y:S02]  /*0980*/  LDC.64 R16, c[0x0][0x380] ;  /* 0x0000e000ff107b82 */ /* 0x000e240000000a00 */
[----:B012-4-:R-:W-:Y:S05]  /*0990*/  @!P0 EXIT ;  /* 0x000000000000894d */ /* 0x017fea0003800000 */
.L_x_53:
[----:B------:R-:W-:-:S04]  /*09a0*/  IMAD.WIDE R24, R5, 0x4, R10 ;  /* 0x0000000405187825 */ /* 0x000fc800078e020a */
[C---:B------:R-:W-:Y:S01]  /*09b0*/  IMAD.WIDE R20, R5.reuse, 0x4, R14 ;  /* 0x0000000405147825 */ /* 0x040fe200078e020e */
[----:B------:R-:W2:Y:S04]  /*09c0*/  LDG.E R0, desc[UR4][R24.64] ;  /* 0x0000000418007981 */ /* 0x000ea8000c1e1900 */
[----:B------:R-:W4:Y:S01]  /*09d0*/  LDG.E.CONSTANT R19, desc[UR4][R20.64] ;  /* 0x0000000414137981 */ /* 0x000f22000c1e9900 */
[----:B------:R-:W-:-:S04]  /*09e0*/  IMAD.WIDE R22, R5, 0x4, R12 ;  /* 0x0000000405167825 */ /* 0x000fc800078e020c */
[----:B--2---:R-:W-:-:S04]  /*09f0*/  FMUL R0, R0, UR7 ;  /* 0x0000000700007c20 */ /* 0x004fc80008400000 */
[----:B----4-:R-:W-:-:S05]  /*0a00*/  FFMA R27, R7, R19, R0 ;  /* 0x00000013071b7223 */ /* 0x010fca0000000000 */
[----:B------:R0:W-:Y:S04]  /*0a10*/  STG.E desc[UR4][R24.64], R27 ;  /* 0x0000001b18007986 */ /* 0x0001e8000c101904 */
[----:B------:R-:W2:Y:S01]  /*0a20*/  LDG.E R0, desc[UR4][R22.64] ;  /* 0x0000000416007981 */ /* 0x000ea2000c1e1900 */
[----:B------:R-:W1:Y:S01]  /*0a30*/  MUFU.RCP R18, R9 ;  /* 0x0000000900127308 */ /* 0x000e620000001000 */
[----:B------:R-:W-:Y:S01]  /*0a40*/  FMUL R2, R8, R19 ;  /* 0x0000001308027220 */ /* 0x000fe20000400000 */
[----:B------:R-:W-:Y:S06]  /*0a50*/  BSSY.RECONVERGENT B2, `(.L_x_17) ;  /* 0x0000011000027945 */ /* 0x000fec0003800200 */
[----:B------:R-:W4:Y:S01]  /*0a60*/  FCHK P0, R27, R9 ;  /* 0x000000091b007302 */ /* 0x000f220000000000 */
[----:B-1----:R-:W-:-:S04]  /*0a70*/  FFMA R3, R18, -R9, 1 ;  /* 0x3f80000012037423 */ /* 0x002fc80000000809 */
[----:B------:R-:W-:Y:S01]  /*0a80*/  FFMA R18, R18, R3, R18 ;  /* 0x0000000312127223 */ /* 0x000fe20000000012 */
[----:B--2---:R-:W-:-:S04]  /*0a90*/  FMUL R0, R0, UR13 ;  /* 0x0000000d00007c20 */ /* 0x004fc80008400000 */
[----:B------:R-:W-:Y:S01]  /*0aa0*/  FFMA R19, R19, R2, R0 ;  /* 0x0000000213137223 */ /* 0x000fe20000000000 */
[----:B------:R-:W-:-:S04]  /*0ab0*/  FFMA R0, R18, R27, RZ ;  /* 0x0000001b12007223 */ /* 0x000fc800000000ff */
[----:B------:R0:W-:Y:S01]  /*0ac0*/  STG.E desc[UR4][R22.64], R19 ;  /* 0x0000001316007986 */ /* 0x0001e2000c101904 */
[----:B------:R-:W-:-:S04]  /*0ad0*/  FFMA R3, R0, -R9, R27 ;  /* 0x8000000900037223 */ /* 0x000fc8000000001b */
[----:B------:R-:W-:Y:S01]  /*0ae0*/  FFMA R18, R18, R3, R0 ;  /* 0x0000000312127223 */ /* 0x000fe20000000000 */
[----:B----4-:R-:W-:Y:S06]  /*0af0*/  @!P0 BRA `(.L_x_18) ;  /* 0x0000000000188947 */ /* 0x010fec0003800000 */
[----:B------:R-:W1:Y:S01]  /*0b00*/  LDCU UR6, c[0x0][0x3b4] ;  /* 0x00007680ff0677ac */ /* 0x000e620008000800 */
[----:B------:R-:W-:Y:S02]  /*0b10*/  MOV R3, R27 ;  /* 0x0000001b00037202 */ /* 0x000fe40000000f00 */
[----:B------:R-:W-:Y:S02]  /*0b20*/  MOV R2, 0xb50 ;  /* 0x00000b5000027802 */ /* 0x000fe40000000f00 */
[----:B-1----:R-:W-:-:S07]  /*0b30*/  MOV R0, UR6 ;  /* 0x0000000600007c02 */ /* 0x002fce0008000f00 */
[----:B0--3--:R-:W-:Y:S05]  /*0b40*/  CALL.REL.NOINC `($__internal_1_$__cuda_sm3x_div_rn_noftz_f32_slowpath) ;  /* 0x0000001000ec7944 */ /* 0x009fea0003c00000 */
[----:B------:R-:W-:-:S07]  /*0b50*/  MOV R18, R0 ;  /* 0x0000000000127202 */ /* 0x000fce0000000f00 */
.L_x_18:
[----:B------:R-:W-:Y:S05]  /*0b60*/  BSYNC.RECONVERGENT B2 ;  /* 0x0000000000027941 */ /* 0x000fea0003800200 */
.L_x_17:
[----:B---3--:R-:W1:Y:S01]  /*0b70*/  MUFU.RCP R3, R26 ;  /* 0x0000001a00037308 */ /* 0x008e620000001000 */
        /* <DEDUP_REMOVED lines=14> */
.L_x_20:
[----:B------:R-:W-:Y:S05]  /*0c60*/  BSYNC.RECONVERGENT B2 ;  /* 0x0000000000027941 */ /* 0x000fea0003800200 */
.L_x_19:
[----:B------:R-:W-:-:S05]  /*0c70*/  IMAD.WIDE R34, R5, 0x4, R16 ;  /* 0x0000000405227825 */ /* 0x000fca00078e0210 */
[----:B------:R-:W2:Y:S01]  /*0c80*/  LDG.E R3, desc[UR4][R34.64] ;  /* 0x0000000422037981 */ /* 0x000ea2000c1e1900 */
[----:B------:R-:W-:Y:S01]  /*0c90*/  IADD3 R0, PT, PT, R2, -0xd000000, RZ ;  /* 0xf300000002007810 */ /* 0x000fe20007ffe0ff */
[----:B0-----:R0:W1:Y:S01]  /*0ca0*/  MUFU.RSQ R27, R2 ;  /* 0x00000002001b7308 */ /* 0x0010620000001400 */
        /* <DEDUP_REMOVED lines=8> */
.L_x_22:
[C---:B------:R-:W-:Y:S01]  /*0d30*/  FMUL.FTZ R3, R27.reuse, R2 ;  /* 0x000000021b037220 */ /* 0x040fe20000410000 */
[----:B------:R-:W-:-:S03]  /*0d40*/  FMUL.FTZ R30, R27, 0.5 ;  /* 0x3f0000001b1e7820 */ /* 0x000fc60000410000 */
[----:B------:R-:W-:-:S04]  /*0d50*/  FFMA R2, -R3, R3, R2 ;  /* 0x0000000303027223 */ /* 0x000fc80000000102 */
[----:B------:R-:W-:-:S07]  /*0d60*/  FFMA R30, R2, R30, R3 ;  /* 0x0000001e021e7223 */ /* 0x000fce0000000003 */
.L_x_23:
[----:B------:R-:W-:Y:S05]  /*0d70*/  BSYNC.RECONVERGENT B0 ;  /* 0x0000000000007941 */ /* 0x000fea0003800200 */
.L_x_21:
        /* <DEDUP_REMOVED lines=14> */
.L_x_25:
[----:B------:R-:W-:Y:S05]  /*0e60*/  BSYNC.RECONVERGENT B2 ;  /* 0x0000000000027941 */ /* 0x000fea0003800200 */
.L_x_24:
[----:B------:R-:W-:Y:S01]  /*0e70*/  FADD R3, R18, -R0 ;  /* 0x8000000012037221 */ /* 0x000fe20000000000 */
[----:B------:R-:W-:-:S04]  /*0e80*/  IMAD.WIDE R24, R4, 0x4, R24 ;  /* 0x0000000404187825 */ /* 0x000fc800078e0218 */
[C---:B------:R-:W-:Y:S01]  /*0e90*/  IMAD.WIDE R20, R4.reuse, 0x4, R20 ;  /* 0x0000000404147825 */ /* 0x040fe200078e0214 */
[----:B------:R0:W-:Y:S04]  /*0ea0*/  STG.E desc[UR4][R34.64], R3 ;  /* 0x0000000322007986 */ /* 0x0001e8000c101904 */
[----:B------:R-:W2:Y:S04]  /*0eb0*/  LDG.E R0, desc[UR4][R24.64] ;  /* 0x0000000418007981 */ /* 0x000ea8000c1e1900 */
[----:B------:R-:W3:Y:S01]  /*0ec0*/  LDG.E.CONSTANT R19, desc[UR4][R20.64] ;  /* 0x0000000414137981 */ /* 0x000ee2000c1e9900 */
[----:B------:R-:W-:-:S04]  /*0ed0*/  IMAD.WIDE R22, R4, 0x4, R22 ;  /* 0x0000000404167825 */ /* 0x000fc800078e0216 */
[----:B--2---:R-:W-:-:S04]  /*0ee0*/  FMUL R0, R0, UR7 ;  /* 0x0000000700007c20 */ /* 0x004fc80008400000 */
[----:B---3--:R-:W-:-:S05]  /*0ef0*/  FFMA R27, R7, R19, R0 ;  /* 0x00000013071b7223 */ /* 0x008fca0000000000 */
[----:B------:R1:W-:Y:S04]  /*0f00*/  STG.E desc[UR4][R24.64], R27 ;  /* 0x0000001b18007986 */ /* 0x0003e8000c101904 */
[----:B------:R-:W2:Y:S01]  /*0f10*/  LDG.E R0, desc[UR4][R22.64] ;  /* 0x0000000416007981 */ /* 0x000ea2000c1e1900 */
[----:B------:R-:W0:Y:S01]  /*0f20*/  MUFU.RCP R18, R9 ;  /* 0x0000000900127308 */ /* 0x000e220000001000 */
[----:B------:R-:W-:Y:S01]  /*0f30*/  FMUL R2, R8, R19 ;  /* 0x0000001308027220 */ /* 0x000fe20000400000 */
[----:B------:R-:W-:Y:S06]  /*0f40*/  BSSY.RECONVERGENT B2, `(.L_x_26) ;  /* 0x0000011000027945 */ /* 0x000fec0003800200 */
[----:B------:R-:W3:Y:S01]  /*0f50*/  FCHK P0, R27, R9 ;  /* 0x000000091b007302 */ /* 0x000ee20000000000 */
[----:B0-----:R-:W-:-:S04]  /*0f60*/  FFMA R3, R18, -R9, 1 ;  /* 0x3f80000012037423 */ /* 0x001fc80000000809 */
[----:B------:R-:W-:Y:S01]  /*0f70*/  FFMA R18, R18, R3, R18 ;  /* 0x0000000312127223 */ /* 0x000fe20000000012 */
[----:B--2---:R-:W-:-:S04]  /*0f80*/  FMUL R0, R0, UR13 ;  /* 0x0000000d00007c20 */ /* 0x004fc80008400000 */
[----:B------:R-:W-:Y:S01]  /*0f90*/  FFMA R19, R19, R2, R0 ;  /* 0x0000000213137223 */ /* 0x000fe20000000000 */
[----:B------:R-:W-:-:S04]  /*0fa0*/  FFMA R0, R18, R27, RZ ;  /* 0x0000001b12007223 */ /* 0x000fc800000000ff */
[----:B------:R1:W-:Y:S01]  /*0fb0*/  STG.E desc[UR4][R22.64], R19 ;  /* 0x0000001316007986 */ /* 0x0003e2000c101904 */
[----:B------:R-:W-:-:S04]  /*0fc0*/  FFMA R3, R0, -R9, R27 ;  /* 0x8000000900037223 */ /* 0x000fc8000000001b */
[----:B------:R-:W-:Y:S01]  /*0fd0*/  FFMA R18, R18, R3, R0 ;  /* 0x0000000312127223 */ /* 0x000fe20000000000 */
[----:B---3--:R-:W-:Y:S06]  /*0fe0*/  @!P0 BRA `(.L_x_27) ;  /* 0x0000000000188947 */ /* 0x008fec0003800000 */
[----:B------:R-:W0:Y:S01]  /*0ff0*/  LDCU UR6, c[0x0][0x3b4] ;  /* 0x00007680ff0677ac */ /* 0x000e220008000800 */
[----:B------:R-:W-:Y:S02]  /*1000*/  MOV R3, R27 ;  /* 0x0000001b00037202 */ /* 0x000fe40000000f00 */
[----:B------:R-:W-:Y:S02]  /*1010*/  MOV R2, 0x1040 ;  /* 0x0000104000027802 */ /* 0x000fe40000000f00 */
[----:B0-----:R-:W-:-:S07]  /*1020*/  MOV R0, UR6 ;  /* 0x0000000600007c02 */ /* 0x001fce0008000f00 */
[----:B-1----:R-:W-:Y:S05]  /*1030*/  CALL.REL.NOINC `($__internal_1_$__cuda_sm3x_div_rn_noftz_f32_slowpath) ;  /* 0x0000000c00b07944 */ /* 0x002fea0003c00000 */
[----:B------:R-:W-:-:S07]  /*1040*/  MOV R18, R0 ;  /* 0x0000000000127202 */ /* 0x000fce0000000f00 */
.L_x_27:
[----:B------:R-:W-:Y:S05]  /*1050*/  BSYNC.RECONVERGENT B2 ;  /* 0x0000000000027941 */ /* 0x000fea0003800200 */
.L_x_26:
[----:B------:R-:W0:Y:S01]  /*1060*/  MUFU.RCP R3, R26 ;  /* 0x0000001a00037308 */ /* 0x000e220000001000 */
[----:B------:R-:W-:Y:S07]  /*1070*/  BSSY.RECONVERGENT B2, `(.L_x_28) ;  /* 0x000000e000027945 */ /* 0x000fee0003800200 */
[----:B------:R-:W2:Y:S01]  /*1080*/  FCHK P0, R19, R26 ;  /* 0x0000001a13007302 */ /* 0x000ea20000000000 */
[----:B0-----:R-:W-:-:S04]  /*1090*/  FFMA R0, R3, -R26, 1 ;  /* 0x3f80000003007423 */ /* 0x001fc8000000081a */
[----:B------:R-:W-:-:S04]  /*10a0*/  FFMA R0, R3, R0, R3 ;  /* 0x0000000003007223 */ /* 0x000fc80000000003 */
[----:B------:R-:W-:-:S04]  /*10b0*/  FFMA R2, R0, R19, RZ ;  /* 0x0000001300027223 */ /* 0x000fc800000000ff */
[----:B------:R-:W-:-:S04]  /*10c0*/  FFMA R3, R2, -R26, R19 ;  /* 0x8000001a02037223 */ /* 0x000fc80000000013 */
[----:B------:R-:W-:Y:S01]  /*10d0*/  FFMA R2, R0, R3, R2 ;  /* 0x0000000300027223 */ /* 0x000fe20000000002 */
[----:B--2---:R-:W-:Y:S06]  /*10e0*/  @!P0 BRA `(.L_x_29) ;  /* 0x0000000000188947 */ /* 0x004fec0003800000 */
[----:B------:R-:W0:Y:S01]  /*10f0*/  LDCU UR6, c[0x0][0x3b8] ;  /* 0x00007700ff0677ac */ /* 0x000e220008000800 */
[----:B------:R-:W-:Y:S02]  /*1100*/  MOV R3, R19 ;  /* 0x0000001300037202 */ /* 0x000fe40000000f00 */
[----:B------:R-:W-:Y:S02]  /*1110*/  MOV R2, 0x1140 ;  /* 0x0000114000027802 */ /* 0x000fe40000000f00 */
[----:B0-----:R-:W-:-:S07]  /*1120*/  MOV R0, UR6 ;  /* 0x0000000600007c02 */ /* 0x001fce0008000f00 */
[----:B-1----:R-:W-:Y:S05]  /*1130*/  CALL.REL.NOINC `($__internal_1_$__cuda_sm3x_div_rn_noftz_f32_slowpath) ;  /* 0x0000000c00707944 */ /* 0x002fea0003c00000 */
[----:B------:R-:W-:-:S07]  /*1140*/  MOV R2, R0 ;  /* 0x0000000000027202 */ /* 0x000fce0000000f00 */
.L_x_29:
[----:B------:R-:W-:Y:S05]  /*1150*/  BSYNC.RECONVERGENT B2 ;  /* 0x0000000000027941 */ /* 0x000fea0003800200 */
.L_x_28:
[----:B------:R-:W-:-:S05]  /*1160*/  IMAD.WIDE R34, R4, 0x4, R34 ;  /* 0x0000000404227825 */ /* 0x000fca00078e0222 */
[----:B------:R-:W2:Y:S01]  /*1170*/  LDG.E R3, desc[UR4][R34.64] ;  /* 0x0000000422037981 */ /* 0x000ea2000c1e1900 */
[----:B------:R-:W-:Y:S01]  /*1180*/  IADD3 R0, PT, PT, R2, -0xd000000, RZ ;  /* 0xf300000002007810 */ /* 0x000fe20007ffe0ff */
[----:B-1----:R0:W1:Y:S01]  /*1190*/  MUFU.RSQ R27, R2 ;  /* 0x00000002001b7308 */ /* 0x0020620000001400 */
        /* <DEDUP_REMOVED lines=8> */
.L_x_31:
[C---:B------:R-:W-:Y:S01]  /*1220*/  FMUL.FTZ R3, R27.reuse, R2 ;  /* 0x000000021b037220 */ /* 0x040fe20000410000 */
[----:B------:R-:W-:-:S03]  /*1230*/  FMUL.FTZ R30, R27, 0.5 ;  /* 0x3f0000001b1e7820 */ /* 0x000fc60000410000 */
[----:B------:R-:W-:-:S04]  /*1240*/  FFMA R2, -R3, R3, R2 ;  /* 0x0000000303027223 */ /* 0x000fc80000000102 */
[----:B------:R-:W-:-:S07]  /*1250*/  FFMA R30, R2, R30, R3 ;  /* 0x0000001e021e7223 */ /* 0x000fce0000000003 */
.L_x_32:
[----:B------:R-:W-:Y:S05]  /*1260*/  BSYNC.RECONVERGENT B0 ;  /* 0x0000000000007941 */ /* 0x000fea0003800200 */
.L_x_30:
        /* <DEDUP_REMOVED lines=14> */
.L_x_34:
[----:B------:R-:W-:Y:S05]  /*1350*/  BSYNC.RECONVERGENT B2 ;  /* 0x0000000000027941 */ /* 0x000fea0003800200 */
.L_x_33:
        /* <DEDUP_REMOVED lines=11> */
[----:B------:R-:W3:Y:S01]  /*1410*/  MUFU.RCP R24, R9 ;  /* 0x0000000900187308 */ /* 0x000ee20000001000 */
[----:B------:R-:W-:Y:S01]  /*1420*/  FMUL R2, R8, R25 ;  /* 0x0000001908027220 */ /* 0x000fe20000400000 */
[----:B------:R-:W-:Y:S06]  /*1430*/  BSSY.RECONVERGENT B2, `(.L_x_35) ;  /* 0x0000011000027945 */ /* 0x000fec0003800200 */
[----:B------:R-:W4:Y:S01]  /*1440*/  FCHK P0, R27, R9 ;  /* 0x000000091b007302 */ /* 0x000f220000000000 */
[----:B---3--:R-:W-:-:S04]  /*1450*/  FFMA R29, R24, -R9, 1 ;  /* 0x3f800000181d7423 */ /* 0x008fc80000000809 */
[----:B------:R-:W-:Y:S01]  /*1460*/  FFMA R29, R24, R29, R24 ;  /* 0x0000001d181d7223 */ /* 0x000fe20000000018 */
[----:B--2---:R-:W-:-:S04]  /*1470*/  FMUL R0, R0, UR13 ;  /* 0x0000000d00007c20 */ /* 0x004fc80008400000 */
[----:B------:R-:W-:Y:S01]  /*1480*/  FFMA R25, R25, R2, R0 ;  /* 0x0000000219197223 */ /* 0x000fe20000000000 */
[----:B------:R-:W-:-:S04]  /*1490*/  FFMA R0, R29, R27, RZ ;  /* 0x0000001b1d007223 */ /* 0x000fc800000000ff */
[----:B------:R1:W-:Y:S01]  /*14a0*/  STG.E desc[UR4][R22.64], R25 ;  /* 0x0000001916007986 */ /* 0x0003e2000c101904 */
[----:B0-----:R-:W-:-:S04]  /*14b0*/  FFMA R3, R0, -R9, R27 ;  /* 0x8000000900037223 */ /* 0x001fc8000000001b */
[----:B------:R-:W-:Y:S01]  /*14c0*/  FFMA R29, R29, R3, R0 ;  /* 0x000000031d1d7223 */ /* 0x000fe20000000000 */
[----:B----4-:R-:W-:Y:S06]  /*14d0*/  @!P0 BRA `(.L_x_36) ;  /* 0x0000000000188947 */ /* 0x010fec0003800000 */
[----:B------:R-:W0:Y:S01]  /*14e0*/  LDCU UR6, c[0x0][0x3b4] ;  /* 0x00007680ff0677ac */ /* 0x000e220008000800 */
[----:B------:R-:W-:Y:S02]  /*14f0*/  MOV R3, R27 ;  /* 0x0000001b00037202 */ /* 0x000fe40000000f00 */
[----:B------:R-:W-:Y:S02]  /*1500*/  MOV R2, 0x1530 ;  /* 0x0000153000027802 */ /* 0x000fe40000000f00 */
[----:B0-----:R-:W-:-:S07]  /*1510*/  MOV R0, UR6 ;  /* 0x0000000600007c02 */ /* 0x001fce0008000f00 */
[----:B-1----:R-:W-:Y:S05]  /*1520*/  CALL.REL.NOINC `($__internal_1_$__cuda_sm3x_div_rn_noftz_f32_slowpath) ;  /* 0x0000000800747944 */ /* 0x002fea0003c00000 */
[----:B------:R-:W-:-:S07]  /*1530*/  MOV R29, R0 ;  /* 0x00000000001d7202 */ /* 0x000fce0000000f00 */
.L_x_36:
[----:B------:R-:W-:Y:S05]  /*1540*/  BSYNC.RECONVERGENT B2 ;  /* 0x0000000000027941 */ /* 0x000fea0003800200 */
.L_x_35:
        /* <DEDUP_REMOVED lines=15> */
.L_x_38:
[----:B------:R-:W-:Y:S05]  /*1640*/  BSYNC.RECONVERGENT B2 ;  /* 0x0000000000027941 */ /* 0x000fea0003800200 */
.L_x_37:
[----:B-1----:R-:W-:-:S05]  /*1650*/  IMAD.WIDE R24, R4, 0x4, R34 ;  /* 0x0000000404187825 */ /* 0x002fca00078e0222 */
[----:B------:R-:W2:Y:S01]  /*1660*/  LDG.E R3, desc[UR4][R24.64] ;  /* 0x0000000418037981 */ /* 0x000ea2000c1e1900 */
        /* <DEDUP_REMOVED lines=10> */
.L_x_40:
[C---:B------:R-:W-:Y:S01]  /*1710*/  FMUL.FTZ R3, R27.reuse, R2 ;  /* 0x000000021b037220 */ /* 0x040fe20000410000 */
[----:B------:R-:W-:-:S03]  /*1720*/  FMUL.FTZ R30, R27, 0.5 ;  /* 0x3f0000001b1e7820 */ /* 0x000fc60000410000 */
[----:B------:R-:W-:-:S04]  /*1730*/  FFMA R2, -R3, R3, R2 ;  /* 0x0000000303027223 */ /* 0x000fc80000000102 */
[----:B------:R-:W-:-:S07]  /*1740*/  FFMA R30, R2, R30, R3 ;  /* 0x0000001e021e7223 */ /* 0x000fce0000000003 */
.L_x_41:
[----:B------:R-:W-:Y:S05]  /*1750*/  BSYNC.RECONVERGENT B0 ;  /* 0x0000000000007941 */ /* 0x000fea0003800200 */
.L_x_39:
        /* <DEDUP_REMOVED lines=14> */
.L_x_43:
[----:B------:R-:W-:Y:S05]  /*1840*/  BSYNC.RECONVERGENT B2 ;  /* 0x0000000000027941 */ /* 0x000fea0003800200 */
.L_x_42:
[----:B------:R-:W-:Y:S01]  /*1850*/  FADD R29, R29, -R0 ;  /* 0x800000001d1d7221 */ /* 0x000fe20000000000 */
[----:B------:R-:W-:-:S04]  /*1860*/  IMAD.WIDE R2, R4, 0x4, R18 ;  /* 0x0000000404027825 */ /* 0x000fc800078e0212 */
[C---:B------:R-:W-:Y:S01]  /*1870*/  IMAD.WIDE R20, R4.reuse, 0x4, R20 ;  /* 0x0000000404147825 */ /* 0x040fe200078e0214 */
[----:B------:R-:W-:Y:S04]  /*1880*/  STG.E desc[UR4][R24.64], R29 ;  /* 0x0000001d18007986 */ /* 0x000fe8000c101904 */
[----:B------:R-:W2:Y:S04]  /*1890*/  LDG.E R0, desc[UR4][R2.64] ;  /* 0x0000000402007981 */ /* 0x000ea8000c1e1900 */
[----:B------:R-:W3:Y:S01]  /*18a0*/  LDG.E.CONSTANT R20, desc[UR4][R20.64] ;  /* 0x0000000414147981 */ /* 0x000ee2000c1e9900 */
[----:B------:R-:W-:-:S04]  /*18b0*/  IMAD.WIDE R22, R4, 0x4, R22 ;  /* 0x0000000404167825 */ /* 0x000fc800078e0216 */
[----:B--2---:R-:W-:-:S04]  /*18c0*/  FMUL R0, R0, UR7 ;  /* 0x0000000700007c20 */ /* 0x004fc80008400000 */
[----:B---3--:R-:W-:-:S05]  /*18d0*/  FFMA R27, R7, R20, R0 ;  /* 0x00000014071b7223 */ /* 0x008fca0000000000 */
[----:B------:R0:W-:Y:S04]  /*18e0*/  STG.E desc[UR4][R2.64], R27 ;  /* 0x0000001b02007986 */ /* 0x0001e8000c101904 */
[----:B------:R-:W2:Y:S01]  /*18f0*/  LDG.E R0, desc[UR4][R22.64] ;  /* 0x0000000416007981 */ /* 0x000ea2000c1e1900 */
[----:B------:R-:W1:Y:S01]  /*1900*/  MUFU.RCP R28, R9 ;  /* 0x00000009001c7308 */ /* 0x000e620000001000 */
[----:B------:R-:W-:Y:S01]  /*1910*/  FMUL R18, R8, R20 ;  /* 0x0000001408127220 */ /* 0x000fe20000400000 */
[----:B------:R-:W-:Y:S06]  /*1920*/  BSSY.RECONVERGENT B2, `(.L_x_44) ;  /* 0x0000011000027945 */ /* 0x000fec0003800200 */
[----:B------:R-:W3:Y:S01]  /*1930*/  FCHK P0, R27, R9 ;  /* 0x000000091b007302 */ /* 0x000ee20000000000 */
[----:B-1----:R-:W-:Y:S01]  /*1940*/  FFMA R21, R28, -R9, 1 ;  /* 0x3f8000001c157423 */ /* 0x002fe20000000809 */
[----:B--2---:R-:W-:-:S04]  /*1950*/  FMUL R19, R0, UR13 ;  /* 0x0000000d00137c20 */ /* 0x004fc80008400000 */
[----:B------:R-:W-:Y:S01]  /*1960*/  FFMA R19, R20, R18, R19 ;  /* 0x0000001214137223 */ /* 0x000fe20000000013 */
[----:B------:R-:W-:-:S04]  /*1970*/  FFMA R18, R28, R21, R28 ;  /* 0x000000151c127223 */ /* 0x000fc8000000001c */
[----:B------:R1:W-:Y:S01]  /*1980*/  STG.E desc[UR4][R22.64], R19 ;  /* 0x0000001316007986 */ /* 0x0003e2000c101904 */
[----:B------:R-:W-:-:S04]  /*1990*/  FFMA R0, R18, R27, RZ ;  /* 0x0000001b12007223 */ /* 0x000fc800000000ff */
[----:B0-----:R-:W-:-:S04]  /*19a0*/  FFMA R3, R0, -R9, R27 ;  /* 0x8000000900037223 */ /* 0x001fc8000000001b */
        /* <DEDUP_REMOVED lines=8> */
.L_x_45:
[----:B------:R-:W-:Y:S05]  /*1a30*/  BSYNC.RECONVERGENT B2 ;  /* 0x0000000000027941 */ /* 0x000fea0003800200 */
.L_x_44:
        /* <DEDUP_REMOVED lines=15> */
.L_x_47:
[----:B------:R-:W-:Y:S05]  /*1b30*/  BSYNC.RECONVERGENT B2 ;  /* 0x0000000000027941 */ /* 0x000fea0003800200 */
.L_x_46:
[----:B------:R-:W-:-:S05]  /*1b40*/  IMAD.WIDE R24, R4, 0x4, R24 ;  /* 0x0000000404187825 */ /* 0x000fca00078e0218 */
[----:B------:R-:W2:Y:S01]  /*1b50*/  LDG.E R3, desc[UR4][R24.64] ;  /* 0x0000000418037981 */ /* 0x000ea2000c1e1900 */
[----:B------:R-:W-:Y:S01]  /*1b60*/  IADD3 R0, PT, PT, R2, -0xd000000, RZ ;  /* 0xf300000002007810 */ /* 0x000fe20007ffe0ff */
[----:B------:R0:W3:Y:S01]  /*1b70*/  MUFU.RSQ R21, R2 ;  /* 0x0000000200157308 */ /* 0x0000e20000001400 */
[----:B------:R-:W-:Y:S01]  /*1b80*/  BSSY.RECONVERGENT B0, `(.L_x_48) ;  /* 0x000000c000007945 */ /* 0x000fe20003800200 */
[----:B-1----:R-:W-:Y:S01]  /*1b90*/  FMUL R19, R18, UR11 ;  /* 0x0000000b12137c20 */ /* 0x002fe20008400000 */
[----:B------:R-:W-:Y:S01]  /*1ba0*/  ISETP.GT.U32.AND P0, PT, R0, 0x727fffff, PT ;  /* 0x727fffff0000780c */ /* 0x000fe20003f04070 */
[----:B--2---:R-:W-:-:S12]  /*1bb0*/  FMUL R18, R6, R3 ;  /* 0x0000000306127220 */ /* 0x004fd80000400000 */
[----:B0--3--:R-:W-:Y:S05]  /*1bc0*/  @!P0 BRA `(.L_x_49) ;  /* 0x00000000000c8947 */ /* 0x009fea0003800000 */
[----:B------:R-:W-:-:S07]  /*1bd0*/  MOV R0, 0x1bf0 ;  /* 0x00001bf000007802 */ /* 0x000fce0000000f00 */
[----:B------:R-:W-:Y:S05]  /*1be0*/  CALL.REL.NOINC `($__internal_0_$__cuda_sm20_sqrt_rn_f32_slowpath) ;  /* 0x00000000006c7944 */ /* 0x000fea0003c00000 */
[----:B------:R-:W-:Y:S05]  /*1bf0*/  BRA `(.L_x_50) ;  /* 0x0000000000107947 */ /* 0x000fea0003800000 */
.L_x_49:
[C---:B------:R-:W-:Y:S01]  /*1c00*/  FMUL.FTZ R3, R21.reuse, R2 ;  /* 0x0000000215037220 */ /* 0x040fe20000410000 */
[----:B------:R-:W-:-:S03]  /*1c10*/  FMUL.FTZ R30, R21, 0.5 ;  /* 0x3f000000151e7820 */ /* 0x000fc60000410000 */
[----:B------:R-:W-:-:S04]  /*1c20*/  FFMA R2, -R3, R3, R2 ;  /* 0x0000000303027223 */ /* 0x000fc80000000102 */
[----:B------:R-:W-:-:S07]  /*1c30*/  FFMA R30, R2, R30, R3 ;  /* 0x0000001e021e7223 */ /* 0x000fce0000000003 */
.L_x_50:
[----:B------:R-:W-:Y:S05]  /*1c40*/  BSYNC.RECONVERGENT B0 ;  /* 0x0000000000007941 */ /* 0x000fea0003800200 */
.L_x_48:
        /* <DEDUP_REMOVED lines=14> */
.L_x_52:
[----:B------:R-:W-:Y:S05]  /*1d30*/  BSYNC.RECONVERGENT B2 ;  /* 0x0000000000027941 */ /* 0x000fea0003800200 */
.L_x_51:
[----:B------:R-:W-:Y:S01]  /*1d40*/  FADD R3, R18, -R0 ;  /* 0x8000000012037221 */ /* 0x000fe20000000000 */
[----:B------:R-:W-:-:S04]  /*1d50*/  LEA R5, R4, R5, 0x2 ;  /* 0x0000000504057211 */ /* 0x000fc800078e10ff */
[----:B------:R0:W-:Y:S01]  /*1d60*/  STG.E desc[UR4][R24.64], R3 ;  /* 0x0000000318007986 */ /* 0x0001e2000c101904 */
[----:B------:R-:W-:-:S13]  /*1d70*/  ISETP.GE.AND P0, PT, R5, UR14, PT ;  /* 0x0000000e05007c0c */ /* 0x000fda000bf06270 */
[----:B0-----:R-:W-:Y:S05]  /*1d80*/  @!P0 BRA `(.L_x_53) ;  /* 0xffffffec00048947 */ /* 0x001fea000383ffff */
[----:B------:R-:W-:Y:S05]  /*1d90*/  EXIT ;  /* 0x000000000000794d */ /* 0x000fea0003800000 */
        .weak           $__internal_0_$__cuda_sm20_sqrt_rn_f32_slowpath
        .type           $__internal_0_$__cuda_sm20_sqrt_rn_f32_slowpath,@function
        .size           $__internal_0_$__cuda_sm20_sqrt_rn_f32_slowpath,($__internal_1_$__cuda_sm3x_div_rn_noftz_f32_slowpath - $__internal_0_$__cuda_sm20_sqrt_rn_f32_slowpath)
$__internal_0_$__cuda_sm20_sqrt_rn_f32_slowpath:
[----:B------:R-:W-:-:S13]  /*1da0*/  LOP3.LUT P0, RZ, R2, 0x7fffffff, RZ, 0xc0, !PT ;  /* 0x7fffffff02ff7812 */ /* 0x000fda000780c0ff */
[----:B------:R-:W-:Y:S01]  /*1db0*/  @!P0 MOV R30, R2 ;  /* 0x00000002001e8202 */ /* 0x000fe20000000f00 */
[----:B------:R-:W-:Y:S06]  /*1dc0*/  @!P0 BRA `(.L_x_54) ;  /* 0x0000000000408947 */ /* 0x000fec0003800000 */
[----:B------:R-:W-:-:S13]  /*1dd0*/  FSETP.GEU.FTZ.AND P0, PT, R2, RZ, PT ;  /* 0x000000ff0200720b */ /* 0x000fda0003f1e000 */
[----:B------:R-:W-:Y:S01]  /*1de0*/  @!P0 MOV R30, 0x7fffffff ;  /* 0x7fffffff001e8802 */ /* 0x000fe20000000f00 */
[----:B------:R-:W-:Y:S06]  /*1df0*/  @!P0 BRA `(.L_x_54) ;  /* 0x0000000000348947 */ /* 0x000fec0003800000 */
[----:B------:R-:W-:-:S13]  /*1e00*/  FSETP.GTU.FTZ.AND P0, PT, |R2|, +INF , PT ;  /* 0x7f8000000200780b */ /* 0x000fda0003f1c200 */
[----:B------:R-:W-:Y:S01]  /*1e10*/  @P0 FADD.FTZ R30, R2, 1 ;  /* 0x3f800000021e0421 */ /* 0x000fe20000010000 */
[----:B------:R-:W-:Y:S06]  /*1e20*/  @P0 BRA `(.L_x_54) ;  /* 0x0000000000280947 */ /* 0x000fec0003800000 */
[----:B------:R-:W-:-:S13]  /*1e30*/  FSETP.NEU.FTZ.AND P0, PT, |R2|, +INF , PT ;  /* 0x7f8000000200780b */ /* 0x000fda0003f1d200 */
[----:B------:R-:W-:-:S04]  /*1e40*/  @P0 FFMA R31, R2, 1.84467440737095516160e+19, RZ ;  /* 0x5f800000021f0823 */ /* 0x000fc800000000ff */
[----:B------:R-:W0:Y:S02]  /*1e50*/  @P0 MUFU.RSQ R30, R31 ;  /* 0x0000001f001e0308 */ /* 0x000e240000001400 */
[----:B0-----:R-:W-:Y:S01]  /*1e60*/  @P0 FMUL.FTZ R28, R31, R30 ;  /* 0x0000001e1f1c0220 */ /* 0x001fe20000410000 */
[----:B------:R-:W-:Y:S01]  /*1e70*/  @P0 FMUL.FTZ R3, R30, 0.5 ;  /* 0x3f0000001e030820 */ /* 0x000fe20000410000 */
[----:B------:R-:W-:Y:S02]  /*1e80*/  @!P0 MOV R30, R2 ;  /* 0x00000002001e8202 */ /* 0x000fe40000000f00 */
[----:B------:R-:W-:-:S04]  /*1e90*/  @P0 FADD.FTZ R27, -R28, -RZ ;  /* 0x800000ff1c1b0221 */ /* 0x000fc80000010100 */
[----:B------:R-:W-:-:S04]  /*1ea0*/  @P0 FFMA R27, R28, R27, R31 ;  /* 0x0000001b1c1b0223 */ /* 0x000fc8000000001f */
[----:B------:R-:W-:-:S04]  /*1eb0*/  @P0 FFMA R3, R27, R3, R28 ;  /* 0x000000031b030223 */ /* 0x000fc8000000001c */
[----:B------:R-:W-:-:S07]  /*1ec0*/  @P0 FMUL.FTZ R30, R3, 2.3283064365386962891e-10 ;  /* 0x2f800000031e0820 */ /* 0x000fce0000410000 */
.L_x_54:
[----:B------:R-:W-:Y:S01]  /*1ed0*/  HFMA2 R3, -RZ, RZ, 0, 0 ;  /* 0x00000000ff037431 */ /* 0x000fe200000001ff */
[----:B------:R-:W-:-:S04]  /*1ee0*/  MOV R2, R0 ;  /* 0x0000000000027202 */ /* 0x000fc80000000f00 */
[----:B------:R-:W-:Y:S05]  /*1ef0*/  RET.REL.NODEC R2 `(adamw_update_f32) ;  /* 0xffffffe002407950 */ /* 0x000fea0003c3ffff */
        .weak           $__internal_1_$__cuda_sm3x_div_rn_noftz_f32_slowpath
        .type           $__internal_1_$__cuda_sm3x_div_rn_noftz_f32_slowpath,@function
        .size           $__internal_1_$__cuda_sm3x_div_rn_noftz_f32_slowpath,(.L_x_295 - $__internal_1_$__cuda_sm3x_div_rn_noftz_f32_slowpath)
$__internal_1_$__cuda_sm3x_div_rn_noftz_f32_slowpath:
[----:B------:R-:W-:Y:S01]  /*1f00*/  SHF.R.U32.HI R27, RZ, 0x17, R0 ;  /* 0x00000017ff1b7819 */ /* 0x000fe20000011600 */
[----:B------:R-:W-:Y:S01]  /*1f10*/  BSSY.RECONVERGENT B0, `(.L_x_55) ;  /* 0x0000062000007945 */ /* 0x000fe20003800200 */
[----:B------:R-:W-:Y:S02]  /*1f20*/  SHF.R.U32.HI R30, RZ, 0x17, R3 ;  /* 0x00000017ff1e7819 */ /* 0x000fe40000011603 */
[----:B------:R-:W-:Y:S02]  /*1f30*/  LOP3.LUT R27, R27, 0xff, RZ, 0xc0, !PT ;  /* 0x000000ff1b1b7812 */ /* 0x000fe400078ec0ff */
[----:B------:R-:W-:Y:S02]  /*1f40*/  LOP3.LUT R30, R30, 0xff, RZ, 0xc0, !PT ;  /* 0x000000ff1e1e7812 */ /* 0x000fe400078ec0ff */
[----:B------:R-:W-:Y:S02]  /*1f50*/  IADD3 R31, PT, PT, R27, -0x1, RZ ;  /* 0xffffffff1b1f7810 */ /* 0x000fe40007ffe0ff */
[----:B------:R-:W-:-:S02]  /*1f60*/  IADD3 R32, PT, PT, R30, -0x1, RZ ;  /* 0xffffffff1e207810 */ /* 0x000fc40007ffe0ff */
[----:B------:R-:W-:-:S04]  /*1f70*/  ISETP.GT.U32.AND P0, PT, R31, 0xfd, PT ;  /* 0x000000fd1f00780c */ /* 0x000fc80003f04070 */
[----:B------:R-:W-:-:S13]  /*1f80*/  ISETP.GT.U32.OR P0, PT, R32, 0xfd, P0 ;  /* 0x000000fd2000780c */ /* 0x000fda0000704470 */
[----:B------:R-:W-:Y:S01]  /*1f90*/  @!P0 MOV R28, RZ ;  /* 0x000000ff001c8202 */ /* 0x000fe20000000f00 */
[----:B------:R-:W-:Y:S06]  /*1fa0*/  @!P0 BRA `(.L_x_56) ;  /* 0x00000000005c8947 */ /* 0x000fec0003800000 */
[----:B------:R-:W-:Y:S02]  /*1fb0*/  FSETP.GTU.FTZ.AND P0, PT, |R3|, +INF , PT ;  /* 0x7f8000000300780b */ /* 0x000fe40003f1c200 */
[----:B------:R-:W-:-:S04]  /*1fc0*/  FSETP.GTU.FTZ.AND P1, PT, |R0|, +INF , PT ;  /* 0x7f8000000000780b */ /* 0x000fc80003f3c200 */
[----:B------:R-:W-:-:S13]  /*1fd0*/  PLOP3.LUT P0, PT, P0, P1, PT, 0xf8, 0x8f ;  /* 0x00000000008f781c */ /* 0x000fda0000703f70 */
[----:B------:R-:W-:Y:S05]  /*1fe0*/  @P0 BRA `(.L_x_57) ;  /* 0x00000004004c0947 */ /* 0x000fea0003800000 */
[----:B------:R-:W-:-:S13]  /*1ff0*/  LOP3.LUT P0, RZ, R0, 0x7fffffff, R3, 0xc8, !PT ;  /* 0x7fffffff00ff7812 */ /* 0x000fda000780c803 */
[----:B------:R-:W-:Y:S05]  /*2000*/  @!P0 BRA `(.L_x_58) ;  /* 0x00000004003c8947 */ /* 0x000fea0003800000 */
[C---:B------:R-:W-:Y:S02]  /*2010*/  FSETP.NEU.FTZ.AND P3, PT, |R3|.reuse, +INF , PT ;  /* 0x7f8000000300780b */ /* 0x040fe40003f7d200 */
[----:B------:R-:W-:Y:S02]  /*2020*/  FSETP.NEU.FTZ.AND P1, PT, |R0|, +INF , PT ;  /* 0x7f8000000000780b */ /* 0x000fe40003f3d200 */
[----:B------:R-:W-:-:S11]  /*2030*/  FSETP.NEU.FTZ.AND P0, PT, |R3|, +INF , PT ;  /* 0x7f8000000300780b */ /* 0x000fd60003f1d200 */
[----:B------:R-:W-:Y:S05]  /*2040*/  @!P1 BRA !P3, `(.L_x_58) ;  /* 0x00000004002c9947 */ /* 0x000fea0005800000 */
[----:B------:R-:W-:-:S04]  /*2050*/  LOP3.LUT P3, RZ, R3, 0x7fffffff, RZ, 0xc0, !PT ;  /* 0x7fffffff03ff7812 */ /* 0x000fc8000786c0ff */
[----:B------:R-:W-:-:S13]  /*2060*/  PLOP3.LUT P1, PT, P1, P3, PT, 0x2f, 0xf2 ;  /* 0x0000000000f2781c */ /* 0x000fda0000f26577 */
[----:B------:R-:W-:Y:S05]  /*2070*/  @P1 BRA `(.L_x_59) ;  /* 0x0000000400181947 */ /* 0x000fea0003800000 */
[----:B------:R-:W-:-:S04]  /*2080*/  LOP3.LUT P1, RZ, R0, 0x7fffffff, RZ, 0xc0, !PT ;  /* 0x7fffffff00ff7812 */ /* 0x000fc8000782c0ff */
[----:B------:R-:W-:-:S13]  /*2090*/  PLOP3.LUT P0, PT, P0, P1, PT, 0x2f, 0xf2 ;  /* 0x0000000000f2781c */ /* 0x000fda0000702577 */
[----:B------:R-:W-:Y:S05]  /*20a0*/  @P0 BRA `(.L_x_60) ;  /* 0x0000000400000947 */ /* 0x000fea0003800000 */
[----:B------:R-:W-:Y:S02]  /*20b0*/  ISETP.GE.AND P0, PT, R32, RZ, PT ;  /* 0x000000ff2000720c */ /* 0x000fe40003f06270 */
[----:B------:R-:W-:-:S11]  /*20c0*/  ISETP.GE.AND P1, PT, R31, RZ, PT ;  /* 0x000000ff1f00720c */ /* 0x000fd60003f26270 */
[----:B------:R-:W-:Y:S01]  /*20d0*/  @P0 MOV R28, RZ ;  /* 0x000000ff001c0202 */ /* 0x000fe20000000f00 */
[----:B------:R-:W-:Y:S01]  /*20e0*/  @!P0 FFMA R3, R3, 1.84467440737095516160e+19, RZ ;  /* 0x5f80000003038823 */ /* 0x000fe200000000ff */
[----:B------:R-:W-:Y:S01]  /*20f0*/  @!P0 MOV R28, 0xffffffc0 ;  /* 0xffffffc0001c8802 */ /* 0x000fe20000000f00 */
[----:B------:R-:W-:-:S03]  /*2100*/  @!P1 FFMA R0, R0, 1.84467440737095516160e+19, RZ ;  /* 0x5f80000000009823 */ /* 0x000fc600000000ff */
[----:B------:R-:W-:-:S07]  /*2110*/  @!P1 IADD3 R28, PT, PT, R28, 0x40, RZ ;  /* 0x000000401c1c9810 */ /* 0x000fce0007ffe0ff */
.L_x_56:
[----:B------:R-:W-:Y:S01]  /*2120*/  LEA R31, R27, 0xc0800000, 0x17 ;  /* 0xc08000001b1f7811 */ /* 0x000fe200078eb8ff */
[----:B------:R-:W-:Y:S01]  /*2130*/  BSSY.RECONVERGENT B1, `(.L_x_61) ;  /* 0x0000036000017945 */ /* 0x000fe20003800200 */
[----:B------:R-:W-:Y:S02]  /*2140*/  IADD3 R30, PT, PT, R30, -0x7f, RZ ;  /* 0xffffff811e1e7810 */ /* 0x000fe40007ffe0ff */
[----:B------:R-:W-:Y:S02]  /*2150*/  IADD3 R36, PT, PT, -R31, R0, RZ ;  /* 0x000000001f247210 */ /* 0x000fe40007ffe1ff */
[C---:B------:R-:W-:Y:S01]  /*2160*/  IADD3 R27, PT, PT, R30.reuse, 0x7f, -R27 ;  /* 0x0000007f1e1b7810 */ /* 0x040fe20007ffe81b */
[----:B------:R-:W-:Y:S01]  /*2170*/  IMAD R0, R30, -0x800000, R3 ;  /* 0xff8000001e007824 */ /* 0x000fe200078e0203 */
[----:B------:R-:W0:Y:S01]  /*2180*/  MUFU.RCP R32, R36 ;  /* 0x0000002400207308 */ /* 0x000e220000001000 */
[----:B------:R-:W-:Y:S01]  /*2190*/  FADD.FTZ R31, -R36, -RZ ;  /* 0x800000ff241f7221 */ /* 0x000fe20000010100 */
[----:B------:R-:W-:-:S03]  /*21a0*/  IADD3 R27, PT, PT, R27, R28, RZ ;  /* 0x0000001c1b1b7210 */ /* 0x000fc60007ffe0ff */
[----:B0-----:R-:W-:-:S04]  /*21b0*/  FFMA R33, R32, R31, 1 ;  /* 0x3f80000020217423 */ /* 0x001fc8000000001f */
[----:B------:R-:W-:-:S04]  /*21c0*/  FFMA R33, R32, R33, R32 ;  /* 0x0000002120217223 */ /* 0x000fc80000000020 */
[----:B------:R-:W-:-:S04]  /*21d0*/  FFMA R32, R0, R33, RZ ;  /* 0x0000002100207223 */ /* 0x000fc800000000ff */
[----:B------:R-:W-:-:S04]  /*21e0*/  FFMA R3, R31, R32, R0 ;  /* 0x000000201f037223 */ /* 0x000fc80000000000 */
[----:B------:R-:W-:-:S04]  /*21f0*/  FFMA R32, R33, R3, R32 ;  /* 0x0000000321207223 */ /* 0x000fc80000000020 */
[----:B------:R-:W-:-:S04]  /*2200*/  FFMA R31, R31, R32, R0 ;  /* 0x000000201f1f7223 */ /* 0x000fc80000000000 */
[----:B------:R-:W-:-:S05]  /*2210*/  FFMA R0, R33, R31, R32 ;  /* 0x0000001f21007223 */ /* 0x000fca0000000020 */
[----:B------:R-:W-:-:S04]  /*2220*/  SHF.R.U32.HI R3, RZ, 0x17, R0 ;  /* 0x00000017ff037819 */ /* 0x000fc80000011600 */
[----:B------:R-:W-:-:S04]  /*2230*/  LOP3.LUT R28, R3, 0xff, RZ, 0xc0, !PT ;  /* 0x000000ff031c7812 */ /* 0x000fc800078ec0ff */
[----:B------:R-:W-:-:S04]  /*2240*/  IADD3 R3, PT, PT, R28, R27, RZ ;  /* 0x0000001b1c037210 */ /* 0x000fc80007ffe0ff */
[----:B------:R-:W-:-:S04]  /*2250*/  IADD3 R28, PT, PT, R3, -0x1, RZ ;  /* 0xffffffff031c7810 */ /* 0x000fc80007ffe0ff */
[----:B------:R-:W-:-:S13]  /*2260*/  ISETP.GE.U32.AND P0, PT, R28, 0xfe, PT ;  /* 0x000000fe1c00780c */ /* 0x000fda0003f06070 */
[----:B------:R-:W-:Y:S05]  /*2270*/  @!P0 BRA `(.L_x_62) ;  /* 0x0000000000808947 */ /* 0x000fea0003800000 */
[----:B------:R-:W-:-:S13]  /*2280*/  ISETP.GT.AND P0, PT, R3, 0xfe, PT ;  /* 0x000000fe0300780c */ /* 0x000fda0003f04270 */
[----:B------:R-:W-:Y:S05]  /*2290*/  @P0 BRA `(.L_x_63) ;  /* 0x00000000006c0947 */ /* 0x000fea0003800000 */
[----:B------:R-:W-:-:S13]  /*22a0*/  ISETP.GE.AND P0, PT, R3, 0x1, PT ;  /* 0x000000010300780c */ /* 0x000fda0003f06270 */
[----:B------:R-:W-:Y:S05]  /*22b0*/  @P0 BRA `(.L_x_64) ;  /* 0x0000000000740947 */ /* 0x000fea0003800000 */
[----:B------:R-:W-:Y:S02]  /*22c0*/  ISETP.GE.AND P0, PT, R3, -0x18, PT ;  /* 0xffffffe80300780c */ /* 0x000fe40003f06270 */
[----:B------:R-:W-:-:S11]  /*22d0*/  LOP3.LUT R0, R0, 0x80000000, RZ, 0xc0, !PT ;  /* 0x8000000000007812 */ /* 0x000fd600078ec0ff */
[----:B------:R-:W-:Y:S05]  /*22e0*/  @!P0 BRA `(.L_x_64) ;  /* 0x0000000000688947 */ /* 0x000fea0003800000 */
[-CC-:B------:R-:W-:Y:S01]  /*22f0*/  FFMA.RZ R27, R33, R31.reuse, R32.reuse ;  /* 0x0000001f211b7223 */ /* 0x180fe2000000c020 */
[----:B------:R-:W-:Y:S01]  /*2300*/  IADD3 R30, PT, PT, R3, 0x20, RZ ;  /* 0x00000020031e7810 */ /* 0x000fe20007ffe0ff */
[CCC-:B------:R-:W-:Y:S01]  /*2310*/  FFMA.RP R28, R33.reuse, R31.reuse, R32.reuse ;  /* 0x0000001f211c7223 */ /* 0x1c0fe20000008020 */
[----:B------:R-:W-:Y:S01]  /*2320*/  FFMA.RM R31, R33, R31, R32 ;  /* 0x0000001f211f7223 */ /* 0x000fe20000004020 */
[----:B------:R-:W-:Y:S02]  /*2330*/  ISETP.NE.AND P3, PT, R3, RZ, PT ;  /* 0x000000ff0300720c */ /* 0x000fe40003f65270 */
[----:B------:R-:W-:Y:S02]  /*2340*/  LOP3.LUT R27, R27, 0x7fffff, RZ, 0xc0, !PT ;  /* 0x007fffff1b1b7812 */ /* 0x000fe400078ec0ff */
[----:B------:R-:W-:Y:S02]  /*2350*/  ISETP.NE.AND P1, PT, R3, RZ, PT ;  /* 0x000000ff0300720c */ /* 0x000fe40003f25270 */
[----:B------:R-:W-:-:S02]  /*2360*/  LOP3.LUT R27, R27, 0x800000, RZ, 0xfc, !PT ;  /* 0x008000001b1b7812 */ /* 0x000fc400078efcff */
[----:B------:R-:W-:Y:S02]  /*2370*/  IADD3 R3, PT, PT, -R3, RZ, RZ ;  /* 0x000000ff03037210 */ /* 0x000fe40007ffe1ff */
[----:B------:R-:W-:Y:S02]  /*2380*/  SHF.L.U32 R30, R27, R30, RZ ;  /* 0x0000001e1b1e7219 */ /* 0x000fe400000006ff */
[----:B------:R-:W-:Y:S02]  /*2390*/  FSETP.NEU.FTZ.AND P0, PT, R28, R31, PT ;  /* 0x0000001f1c00720b */ /* 0x000fe40003f1d000 */
[----:B------:R-:W-:Y:S02]  /*23a0*/  SEL R28, R3, RZ, P3 ;  /* 0x000000ff031c7207 */ /* 0x000fe40001800000 */
[----:B------:R-:W-:Y:S02]  /*23b0*/  ISETP.NE.AND P1, PT, R30, RZ, P1 ;  /* 0x000000ff1e00720c */ /* 0x000fe40000f25270 */
[----:B------:R-:W-:-:S02]  /*23c0*/  SHF.R.U32.HI R28, RZ, R28, R27 ;  /* 0x0000001cff1c7219 */ /* 0x000fc4000001161b */
[----:B------:R-:W-:Y:S02]  /*23d0*/  PLOP3.LUT P0, PT, P0, P1, PT, 0xf8, 0x8f ;  /* 0x00000000008f781c */ /* 0x000fe40000703f70 */
[----:B------:R-:W-:Y:S02]  /*23e0*/  SHF.R.U32.HI R27, RZ, 0x1, R28 ;  /* 0x00000001ff1b7819 */ /* 0x000fe4000001161c */
[----:B------:R-:W-:-:S04]  /*23f0*/  SEL R30, RZ, 0x1, !P0 ;  /* 0x00000001ff1e7807 */ /* 0x000fc80004000000 */
[----:B------:R-:W-:-:S04]  /*2400*/  LOP3.LUT R3, R30, 0x1, R27, 0xf8, !PT ;  /* 0x000000011e037812 */ /* 0x000fc800078ef81b */
[----:B------:R-:W-:-:S04]  /*2410*/  LOP3.LUT R28, R3, R28, RZ, 0xc0, !PT ;  /* 0x0000001c031c7212 */ /* 0x000fc800078ec0ff */
[----:B------:R-:W-:-:S04]  /*2420*/  IADD3 R27, PT, PT, R27, R28, RZ ;  /* 0x0000001c1b1b7210 */ /* 0x000fc80007ffe0ff */
[----:B------:R-:W-:Y:S01]  /*2430*/  LOP3.LUT R0, R27, R0, RZ, 0xfc, !PT ;  /* 0x000000001b007212 */ /* 0x000fe200078efcff */
[----:B------:R-:W-:Y:S06]  /*2440*/  BRA `(.L_x_64) ;  /* 0x0000000000107947 */ /* 0x000fec0003800000 */
.L_x_63:
[----:B------:R-:W-:-:S04]  /*2450*/  LOP3.LUT R0, R0, 0x80000000, RZ, 0xc0, !PT ;  /* 0x8000000000007812 */ /* 0x000fc800078ec0ff */
[----:B------:R-:W-:Y:S01]  /*2460*/  LOP3.LUT R0, R0, 0x7f800000, RZ, 0xfc, !PT ;  /* 0x7f80000000007812 */ /* 0x000fe200078efcff */
[----:B------:R-:W-:Y:S06]  /*2470*/  BRA `(.L_x_64) ;  /* 0x0000000000047947 */ /* 0x000fec0003800000 */
.L_x_62:
[----:B------:R-:W-:-:S07]  /*2480*/  LEA R0, R27, R0, 0x17 ;  /* 0x000000001b007211 */ /* 0x000fce00078eb8ff */
.L_x_64:
[----:B------:R-:W-:Y:S05]  /*2490*/  BSYNC.RECONVERGENT B1 ;  /* 0x0000000000017941 */ /* 0x000fea0003800200 */
.L_x_61:
[----:B------:R-:W-:Y:S05]  /*24a0*/  BRA `(.L_x_65) ;  /* 0x0000000000207947 */ /* 0x000fea0003800000 */
.L_x_60:
[----:B------:R-:W-:-:S04]  /*24b0*/  LOP3.LUT R0, R0, 0x80000000, R3, 0x48, !PT ;  /* 0x8000000000007812 */ /* 0x000fc800078e4803 */
[----:B------:R-:W-:Y:S01]  /*24c0*/  LOP3.LUT R0, R0, 0x7f800000, RZ, 0xfc, !PT ;  /* 0x7f80000000007812 */ /* 0x000fe200078efcff */
[----:B------:R-:W-:Y:S06]  /*24d0*/  BRA `(.L_x_65) ;  /* 0x0000000000147947 */ /* 0x000fec0003800000 */
.L_x_59:
[----:B------:R-:W-:Y:S01]  /*24e0*/  LOP3.LUT R0, R0, 0x80000000, R3, 0x48, !PT ;  /* 0x8000000000007812 */ /* 0x000fe200078e4803 */
[----:B------:R-:W-:Y:S06]  /*24f0*/  BRA `(.L_x_65) ;  /* 0x00000000000c7947 */ /* 0x000fec0003800000 */
.L_x_58:
[----:B------:R-:W0:Y:S01]  /*2500*/  MUFU.RSQ R0, -QNAN ;  /* 0xffc0000000007908 */ /* 0x000e220000001400 */
[----:B------:R-:W-:Y:S05]  /*2510*/  BRA `(.L_x_65) ;  /* 0x0000000000047947 */ /* 0x000fea0003800000 */
.L_x_57:
[----:B------:R-:W-:-:S07]  /*2520*/  FADD.FTZ R0, R3, R0 ;  /* 0x0000000003007221 */ /* 0x000fce0000010000 */
.L_x_65:
[----:B------:R-:W-:Y:S05]  /*2530*/  BSYNC.RECONVERGENT B0 ;  /* 0x0000000000007941 */ /* 0x000fea0003800200 */
.L_x_55:
[----:B------:R-:W-:-:S04]  /*2540*/  HFMA2 R3, -RZ, RZ, 0, 0 ;  /* 0x00000000ff037431 */ /* 0x000fc800000001ff */
[----:B0-----:R-:W-:Y:S05]  /*2550*/  RET.REL.NODEC R2 `(adamw_update_f32) ;  /* 0xffffffd802a87950 */ /* 0x001fea0003c3ffff */
.L_x_66:
        /* <DEDUP_REMOVED lines=10> */
.L_x_295:


//--------------------- .text.adam_update_multi_gpu_f32 --------------------------
	.section	.text.adam_update_multi_gpu_f32,"ax",@progbits
	.align	128
        .global         adam_update_multi_gpu_f32
        .type           adam_update_multi_gpu_f32,@function
        .size           adam_update_multi_gpu_f32,(.L_x_298 - adam_update_multi_gpu_f32)
        .other          adam_update_multi_gpu_f32,@"STO_CUDA_ENTRY STV_DEFAULT"
adam_update_multi_gpu_f32:
.text.adam_update_multi_gpu_f32:
[----:B------:R-:W-:Y:S01]  /*0000*/  LDC R1, c[0x0][0x37c] ;  /* 0x0000df00ff017b82 */ /* 0x000fe20000000800 */
[----:B------:R-:W0:Y:S01]  /*0010*/  LDCU UR6, c[0x0][0x3c0] ;  /* 0x00007800ff0677ac */ /* 0x000e220008000800 */
[----:B------:R-:W1:Y:S06]  /*0020*/  S2R R4, SR_TID.X ;  /* 0x0000000000047919 */ /* 0x000e6c0000002100 */
[----:B------:R-:W1:Y:S08]  /*0030*/  S2UR UR4, SR_CTAID.X ;  /* 0x00000000000479c3 */ /* 0x000e700000002500 */
[----:B------:R-:W1:Y:S01]  /*0040*/  LDC R9, c[0x0][0x360] ;  /* 0x0000d800ff097b82 */ /* 0x000e620000000800 */
[----:B------:R-:W2:Y:S01]  /*0050*/  LDCU UR5, c[0x0][0x370] ;  /* 0x00006e00ff0577ac */ /* 0x000ea20008000800 */
[----:B0-----:R-:W-:-:S04]  /*0060*/  I2FP.F32.S32 R0, UR6 ;  /* 0x0000000600007c45 */ /* 0x001fc80008201400 */
[----:B------:R-:W-:-:S04]  /*0070*/  IADD3 R2, PT, PT, R0, 0x1800000, RZ ;  /* 0x0180000000027810 */ /* 0x000fc80007ffe0ff */
[----:B------:R-:W-:-:S04]  /*0080*/  LOP3.LUT R2, R2, 0x7f800000, RZ, 0xc0, !PT ;  /* 0x7f80000002027812 */ /* 0x000fc800078ec0ff */
[----:B------:R-:W-:Y:S01]  /*0090*/  ISETP.GT.U32.AND P0, PT, R2, 0x1ffffff, PT ;  /* 0x01ffffff0200780c */ /* 0x000fe20003f04070 */
[C---:B-1----:R-:W-:Y:S02]  /*00a0*/  IMAD R21, R9.reuse, UR4, R4 ;  /* 0x0000000409157c24 */ /* 0x042fe4000f8e0204 */
[----:B--2---:R-:W-:-:S10]  /*00b0*/  IMAD R9, R9, UR5, RZ ;  /* 0x0000000509097c24 */ /* 0x004fd4000f8e02ff */
[----:B------:R-:W-:Y:S05]  /*00c0*/  @P0 BRA `(.L_x_67) ;  /* 0x00000000000c0947 */ /* 0x000fea0003800000 */
[----:B------:R-:W-:-:S07]  /*00d0*/  MOV R2, 0xf0 ;  /* 0x000000f000027802 */ /* 0x000fce0000000f00 */
[----:B------:R-:W-:Y:S05]  /*00e0*/  CALL.REL.NOINC `($__internal_2_$__cuda_sm20_rcp_rn_f32_slowpath) ;  /* 0x0000000c003c7944 */ /* 0x000fea0003c00000 */
[----:B------:R-:W-:Y:S05]  /*00f0*/  BRA `(.L_x_68) ;  /* 0x0000000000107947 */ /* 0x000fea0003800000 */
.L_x_67:
[----:B------:R-:W0:Y:S02]  /*0100*/  MUFU.RCP R3, R0 ;  /* 0x0000000000037308 */ /* 0x000e240000001000 */
[----:B0-----:R-:W-:-:S04]  /*0110*/  FFMA R2, R0, R3, -1 ;  /* 0xbf80000000027423 */ /* 0x001fc80000000003 */
[----:B------:R-:W-:-:S04]  /*0120*/  FADD.FTZ R2, -R2, -RZ ;  /* 0x800000ff02027221 */ /* 0x000fc80000010100 */
[----:B------:R-:W-:-:S07]  /*0130*/  FFMA R8, R3, R2, R3 ;  /* 0x0000000203087223 */ /* 0x000fce0000000003 */
.L_x_68:
[----:B------:R-:W0:Y:S02]  /*0140*/  LDCU UR4, c[0x0][0x3bc] ;  /* 0x00007780ff0477ac */ /* 0x000e240008000800 */
[----:B0-----:R-:W-:-:S13]  /*0150*/  ISETP.GE.AND P0, PT, R21, UR4, PT ;  /* 0x0000000415007c0c */ /* 0x001fda000bf06270 */
[----:B------:R-:W-:Y:S05]  /*0160*/  @P0 EXIT ;  /* 0x000000000000094d */ /* 0x000fea0003800000 */
[----:B------:R-:W0:Y:S01]  /*0170*/  LDCU UR6, c[0x0][0x3b0] ;  /* 0x00007600ff0677ac */ /* 0x000e220008000800 */
[----:B------:R-:W1:Y:S01]  /*0180*/  LDC R6, c[0x0][0x3a4] ;  /* 0x0000e900ff067b82 */ /* 0x000e620000000800 */
[----:B------:R-:W2:Y:S01]  /*0190*/  LDCU.64 UR4, c[0x0][0x358] ;  /* 0x00006b00ff0477ac */ /* 0x000ea20008000a00 */
[----:B------:R-:W3:Y:S06]  /*01a0*/  LDCU UR12, c[0x0][0x3a4] ;  /* 0x00007480ff0c77ac */ /* 0x000eec0008000800 */
[----:B------:R-:W4:Y:S01]  /*01b0*/  LDC R5, c[0x0][0x3a8] ;  /* 0x0000ea00ff057b82 */ /* 0x000f220000000800 */
[----:B------:R-:W1:Y:S01]  /*01c0*/  LDCU UR9, c[0x0][0x3a4] ;  /* 0x00007480ff0977ac */ /* 0x000e620008000800 */
[----:B------:R-:W1:Y:S06]  /*01d0*/  LDCU UR13, c[0x0][0x3a8] ;  /* 0x00007500ff0d77ac */ /* 0x000e6c0008000800 */
[----:B------:R-:W2:Y:S01]  /*01e0*/  LDC R0, c[0x0][0x3b8] ;  /* 0x0000ee00ff007b82 */ /* 0x000ea20000000800 */
[----:B0-----:R-:W-:Y:S01]  /*01f0*/  FSETP.LT.AND P0, PT, RZ, UR6, PT ;  /* 0x00000006ff007c0b */ /* 0x001fe2000bf01000 */
[----:B------:R-:W0:Y:S01]  /*0200*/  LDCU UR10, c[0x0][0x3a8] ;  /* 0x00007500ff0a77ac */ /* 0x000e220008000800 */
[----:B------:R-:W0:Y:S05]  /*0210*/  LDCU UR16, c[0x0][0x3bc] ;  /* 0x00007780ff1077ac */ /* 0x000e2a0008000800 */
[----:B------:R-:W0:Y:S01]  /*0220*/  LDC R7, c[0x0][0x3b8] ;  /* 0x0000ee00ff077b82 */ /* 0x000e220000000800 */
[----:B-1----:R-:W-:Y:S01]  /*0230*/  FADD R6, -R6, 1 ;  /* 0x3f80000006067421 */ /* 0x002fe20000000100 */
[----:B------:R-:W1:Y:S01]  /*0240*/  LDCU UR11, c[0x0][0x3bc] ;  /* 0x00007780ff0b77ac */ /* 0x000e620008000800 */
[----:B------:R-:W0:Y:S05]  /*0250*/  LDCU UR7, c[0x0][0x3a0] ;  /* 0x00007400ff0777ac */ /* 0x000e2a0008000800 */
[----:B------:R-:W0:Y:S01]  /*0260*/  LDC.64 R28, c[0x0][0x390] ;  /* 0x0000e400ff1c7b82 */ /* 0x000e220000000a00 */
[----:B----4-:R-:W-:Y:S01]  /*0270*/  FADD R5, -R5, 1 ;  /* 0x3f80000005057421 */ /* 0x010fe20000000100 */
[----:B------:R-:W4:Y:S01]  /*0280*/  LDCU UR14, c[0x0][0x3a0] ;  /* 0x00007400ff0e77ac */ /* 0x000f220008000800 */
[----:B------:R-:W0:Y:S05]  /*0290*/  LDCU UR8, c[0x0][0x3ac] ;  /* 0x00007580ff0877ac */ /* 0x000e2a0008000800 */
[----:B------:R-:W0:Y:S01]  /*02a0*/  LDC.64 R30, c[0x0][0x398] ;  /* 0x0000e600ff1e7b82 */ /* 0x000e220000000a00 */
[----:B------:R-:W0:Y:S07]  /*02b0*/  LDCU UR15, c[0x0][0x3ac] ;  /* 0x00007580ff0f77ac */ /* 0x000e2e0008000800 */
[----:B------:R-:W0:Y:S08]  /*02c0*/  LDC.64 R12, c[0x0][0x390] ;  /* 0x0000e400ff0c7b82 */ /* 0x000e300000000a00 */
[----:B------:R-:W0:Y:S08]  /*02d0*/  LDC.64 R10, c[0x0][0x398] ;  /* 0x0000e600ff0a7b82 */ /* 0x000e300000000a00 */
[----:B------:R-:W0:Y:S08]  /*02e0*/  LDC.64 R32, c[0x0][0x380] ;  /* 0x0000e000ff207b82 */ /* 0x000e300000000a00 */
[----:B------:R-:W0:Y:S08]  /*02f0*/  LDC.64 R18, c[0x0][0x388] ;  /* 0x0000e200ff127b82 */ /* 0x000e300000000a00 */
[----:B------:R-:W0:Y:S08]  /*0300*/  LDC.64 R14, c[0x0][0x380] ;  /* 0x0000e000ff0e7b82 */ /* 0x000e300000000a00 */
[----:B------:R-:W0:Y:S01]  /*0310*/  LDC.64 R16, c[0x0][0x388] ;  /* 0x0000e200ff107b82 */ /* 0x000e220000000a00 */
[----:B-1234-:R-:W-:Y:S05]  /*0320*/  @P0 BRA `(.L_x_69) ;  /* 0x0000000400540947 */ /* 0x01efea0003800000 */
[----:B------:R-:W-:Y:S01]  /*0330*/  BSSY.RECONVERGENT B0, `(.L_x_70) ;  /* 0x0000053000007945 */ /* 0x000fe20003800200 */
.L_x_80:
[C---:B01----:R-:W-:Y:S01]  /*0340*/  IMAD.WIDE R12, R21.reuse, 0x4, R18 ;  /* 0x00000004150c7825 */ /* 0x043fe200078e0212 */
[----:B------:R-:W0:Y:S03]  /*0350*/  LDC R20, c[0x0][0x3b4] ;  /* 0x0000ed00ff147b82 */ /* 0x000e260000000800 */
[C---:B------:R-:W-:Y:S02]  /*0360*/  IMAD.WIDE R10, R21.reuse, 0x4, R28 ;  /* 0x00000004150a7825 */ /* 0x040fe400078e021c */
[----:B------:R-:W2:Y:S04]  /*0370*/  LDG.E.CONSTANT R13, desc[UR4][R12.64] ;  /* 0x000000040c0d7981 */ /* 0x000ea8000c1e9900 */
[----:B------:R-:W3:Y:S01]  /*0380*/  LDG.E R2, desc[UR4][R10.64] ;  /* 0x000000040a027981 */ /* 0x000ee2000c1e1900 */
[----:B------:R-:W-:-:S04]  /*0390*/  IMAD.WIDE R14, R21, 0x4, R30 ;  /* 0x00000004150e7825 */ /* 0x000fc800078e021e */
[----:B--2---:R-:W-:Y:S01]  /*03a0*/  FMUL R7, R13, R8 ;  /* 0x000000080d077220 */ /* 0x004fe20000400000 */
[----:B---3--:R-:W-:-:S04]  /*03b0*/  FMUL R3, R2, UR9 ;  /* 0x0000000902037c20 */ /* 0x008fc80008400000 */
[----:B------:R-:W-:-:S05]  /*03c0*/  FFMA R2, R6, R7, R3 ;  /* 0x0000000706027223 */ /* 0x000fca0000000003 */
[----:B------:R1:W-:Y:S04]  /*03d0*/  STG.E desc[UR4][R10.64], R2 ;  /* 0x000000020a007986 */ /* 0x0003e8000c101904 */
[----:B------:R-:W2:Y:S01]  /*03e0*/  LDG.E R3, desc[UR4][R14.64] ;  /* 0x000000040e037981 */ /* 0x000ea2000c1e1900 */
[----:B0-----:R-:W0:Y:S01]  /*03f0*/  MUFU.RCP R17, R20 ;  /* 0x0000001400117308 */ /* 0x001e220000001000 */
[----:B------:R-:W-:Y:S01]  /*0400*/  FMUL R16, R5, R7 ;  /* 0x0000000705107220 */ /* 0x000fe20000400000 */
[----:B------:R-:W-:Y:S01]  /*0410*/  BSSY.RECONVERGENT B1, `(.L_x_71) ;  /* 0x0000011000017945 */ /* 0x000fe20003800200 */
[----:B------:R-:W-:-:S05]  /*0420*/  IMAD.WIDE R12, R21, 0x4, R32 ;  /* 0x00000004150c7825 */ /* 0x000fca00078e0220 */
[----:B------:R-:W3:Y:S01]  /*0430*/  FCHK P0, R2, R20 ;  /* 0x0000001402007302 */ /* 0x000ee20000000000 */
[----:B--2---:R-:W-:-:S04]  /*0440*/  FMUL R4, R3, UR10 ;  /* 0x0000000a03047c20 */ /* 0x004fc80008400000 */
[----:B------:R-:W-:Y:S01]  /*0450*/  FFMA R7, R7, R16, R4 ;  /* 0x0000001007077223 */ /* 0x000fe20000000004 */
[----:B0-----:R-:W-:-:S04]  /*0460*/  FFMA R4, R17, -R20, 1 ;  /* 0x3f80000011047423 */ /* 0x001fc80000000814 */
[----:B------:R0:W-:Y:S01]  /*0470*/  STG.E desc[UR4][R14.64], R7 ;  /* 0x000000070e007986 */ /* 0x0001e2000c101904 */
[----:B------:R-:W-:-:S04]  /*0480*/  FFMA R17, R17, R4, R17 ;  /* 0x0000000411117223 */ /* 0x000fc80000000011 */
[----:B------:R-:W-:-:S04]  /*0490*/  FFMA R3, R2, R17, RZ ;  /* 0x0000001102037223 */ /* 0x000fc800000000ff */
[----:B-1----:R-:W-:-:S04]  /*04a0*/  FFMA R10, R3, -R20, R2 ;  /* 0x80000014030a7223 */ /* 0x002fc80000000002 */
[----:B------:R-:W-:Y:S01]  /*04b0*/  FFMA R10, R17, R10, R3 ;  /* 0x0000000a110a7223 */ /* 0x000fe20000000003 */
[----:B0--3--:R-:W-:Y:S06]  /*04c0*/  @!P0 BRA `(.L_x_72) ;  /* 0x0000000000148947 */ /* 0x009fec0003800000 */
[----:B------:R-:W0:Y:S01]  /*04d0*/  LDCU UR6, c[0x0][0x3b4] ;  /* 0x00007680ff0677ac */ /* 0x000e220008000800 */
[----:B------:R-:W-:Y:S01]  /*04e0*/  MOV R20, 0x510 ;  /* 0x0000051000147802 */ /* 0x000fe20000000f00 */
[----:B0-----:R-:W-:-:S07]  /*04f0*/  IMAD.U32 R3, RZ, RZ, UR6 ;  /* 0x00000006ff037e24 */ /* 0x001fce000f8e00ff */
[----:B------:R-:W-:Y:S05]  /*0500*/  CALL.REL.NOINC `($__internal_4_$__cuda_sm3x_div_rn_noftz_f32_slowpath) ;  /* 0x0000000c00587944 */ /* 0x000fea0003c00000 */
[----:B------:R-:W-:-:S07]  /*0510*/  MOV R10, R2 ;  /* 0x00000002000a7202 */ /* 0x000fce0000000f00 */
.L_x_72:
[----:B------:R-:W-:Y:S05]  /*0520*/  BSYNC.RECONVERGENT B1 ;  /* 0x0000000000017941 */ /* 0x000fea0003800200 */
.L_x_71:
[----:B------:R-:W0:Y:S01]  /*0530*/  MUFU.RCP R3, R0 ;  /* 0x0000000000037308 */ /* 0x000e220000001000 */
[----:B------:R-:W-:Y:S07]  /*0540*/  BSSY.RECONVERGENT B1, `(.L_x_73) ;  /* 0x000000e000017945 */ /* 0x000fee0003800200 */
[----:B------:R-:W1:Y:S01]  /*0550*/  FCHK P0, R7, R0 ;  /* 0x0000000007007302 */ /* 0x000e620000000000 */
[----:B0-----:R-:W-:-:S04]  /*0560*/  FFMA R2, R3, -R0, 1 ;  /* 0x3f80000003027423 */ /* 0x001fc80000000800 */
[----:B------:R-:W-:-:S04]  /*0570*/  FFMA R2, R3, R2, R3 ;  /* 0x0000000203027223 */ /* 0x000fc80000000003 */
[----:B------:R-:W-:-:S04]  /*0580*/  FFMA R3, R7, R2, RZ ;  /* 0x0000000207037223 */ /* 0x000fc800000000ff */
[----:B------:R-:W-:-:S04]  /*0590*/  FFMA R4, R3, -R0, R7 ;  /* 0x8000000003047223 */ /* 0x000fc80000000007 */
[----:B------:R-:W-:Y:S01]  /*05a0*/  FFMA R3, R2, R4, R3 ;  /* 0x0000000402037223 */ /* 0x000fe20000000003 */
[----:B-1----:R-:W-:Y:S06]  /*05b0*/  @!P0 BRA `(.L_x_74) ;  /* 0x0000000000188947 */ /* 0x002fec0003800000 */
[----:B------:R-:W0:Y:S01]  /*05c0*/  LDCU UR6, c[0x0][0x3b8] ;  /* 0x00007700ff0677ac */ /* 0x000e220008000800 */
[----:B------:R-:W-:Y:S01]  /*05d0*/  IMAD.MOV.U32 R2, RZ, RZ, R7 ;  /* 0x000000ffff027224 */ /* 0x000fe200078e0007 */
[----:B------:R-:W-:Y:S02]  /*05e0*/  MOV R20, 0x610 ;  /* 0x0000061000147802 */ /* 0x000fe40000000f00 */
[----:B0-----:R-:W-:-:S07]  /*05f0*/  MOV R3, UR6 ;  /* 0x0000000600037c02 */ /* 0x001fce0008000f00 */
[----:B------:R-:W-:Y:S05]  /*0600*/  CALL.REL.NOINC `($__internal_4_$__cuda_sm3x_div_rn_noftz_f32_slowpath) ;  /* 0x0000000c00187944 */ /* 0x000fea0003c00000 */
[----:B------:R-:W-:-:S07]  /*0610*/  IMAD.MOV.U32 R3, RZ, RZ, R2 ;  /* 0x000000ffff037224 */ /* 0x000fce00078e0002 */
.L_x_74:
[----:B------:R-:W-:Y:S05]  /*0620*/  BSYNC.RECONVERGENT B1 ;  /* 0x0000000000017941 */ /* 0x000fea0003800200 */
.L_x_73:
[----:B------:R-:W-:Y:S01]  /*0630*/  IADD3 R4, PT, PT, R3, -0xd000000, RZ ;  /* 0xf300000003047810 */ /* 0x000fe20007ffe0ff */
[----:B------:R0:W1:Y:S01]  /*0640*/  MUFU.RSQ R2, R3 ;  /* 0x0000000300027308 */ /* 0x0000620000001400 */
[----:B------:R-:W-:Y:S01]  /*0650*/  BSSY.RECONVERGENT B1, `(.L_x_75) ;  /* 0x000000b000017945 */ /* 0x000fe20003800200 */
[----:B------:R-:W-:Y:S01]  /*0660*/  FMUL R10, R10, UR7 ;  /* 0x000000070a0a7c20 */ /* 0x000fe20008400000 */
[----:B------:R-:W-:-:S13]  /*0670*/  ISETP.GT.U32.AND P0, PT, R4, 0x727fffff, PT ;  /* 0x727fffff0400780c */ /* 0x000fda0003f04070 */
[----:B0-----:R-:W-:Y:S05]  /*0680*/  @!P0 BRA `(.L_x_76) ;  /* 0x00000000000c8947 */ /* 0x001fea0003800000 */
[----:B-1----:R-:W-:-:S07]  /*0690*/  MOV R2, 0x6b0 ;  /* 0x000006b000027802 */ /* 0x002fce0000000f00 */
[----:B------:R-:W-:Y:S05]  /*06a0*/  CALL.REL.NOINC `($__internal_3_$__cuda_sm20_sqrt_rn_f32_slowpath) ;  /* 0x00000008009c7944 */ /* 0x000fea0003c00000 */
[----:B------:R-:W-:Y:S05]  /*06b0*/  BRA `(.L_x_77) ;  /* 0x0000000000107947 */ /* 0x000fea0003800000 */
.L_x_76:
[C---:B-1----:R-:W-:Y:S01]  /*06c0*/  FMUL.FTZ R24, R2.reuse, R3 ;  /* 0x0000000302187220 */ /* 0x042fe20000410000 */
[----:B------:R-:W-:-:S03]  /*06d0*/  FMUL.FTZ R2, R2, 0.5 ;  /* 0x3f00000002027820 */ /* 0x000fc60000410000 */
[----:B------:R-:W-:-:S04]  /*06e0*/  FFMA R3, -R24, R24, R3 ;  /* 0x0000001818037223 */ /* 0x000fc80000000103 */
[----:B------:R-:W-:-:S07]  /*06f0*/  FFMA R24, R3, R2, R24 ;  /* 0x0000000203187223 */ /* 0x000fce0000000018 */
.L_x_77:
[----:B------:R-:W-:Y:S05]  /*0700*/  BSYNC.RECONVERGENT B1 ;  /* 0x0000000000017941 */ /* 0x000fea0003800200 */
.L_x_75:
        /* <DEDUP_REMOVED lines=10> */
[----:B------:R-:W-:Y:S01]  /*07b0*/  IMAD.MOV.U32 R2, RZ, RZ, R10 ;  /* 0x000000ffff027224 */ /* 0x000fe200078e000a */
[----:B------:R-:W-:Y:S02]  /*07c0*/  MOV R3, R7 ;  /* 0x0000000700037202 */ /* 0x000fe40000000f00 */
[----:B------:R-:W-:-:S07]  /*07d0*/  MOV R20, 0x7f0 ;  /* 0x000007f000147802 */ /* 0x000fce0000000f00 */
[----:B------:R-:W-:Y:S05]  /*07e0*/  CALL.REL.NOINC `($__internal_4_$__cuda_sm3x_div_rn_noftz_f32_slowpath) ;  /* 0x0000000800a07944 */ /* 0x000fea0003c00000 */
.L_x_79:
[----:B------:R-:W-:Y:S05]  /*07f0*/  BSYNC.RECONVERGENT B1 ;  /* 0x0000000000017941 */ /* 0x000fea0003800200 */
.L_x_78:
[----:B------:R-:W2:Y:S01]  /*0800*/  LDG.E R3, desc[UR4][R12.64] ;  /* 0x000000040c037981 */ /* 0x000ea2000c1e1900 */
[----:B------:R-:W-:-:S05]  /*0810*/  IMAD.IADD R21, R9, 0x1, R21 ;  /* 0x0000000109157824 */ /* 0x000fca00078e0215 */
[----:B------:R-:W-:Y:S01]  /*0820*/  ISETP.GE.AND P0, PT, R21, UR11, PT ;  /* 0x0000000b15007c0c */ /* 0x000fe2000bf06270 */
[----:B--2---:R-:W-:-:S05]  /*0830*/  FADD R3, R3, -R2 ;  /* 0x8000000203037221 */ /* 0x004fca0000000000 */
[----:B------:R1:W-:Y:S07]  /*0840*/  STG.E desc[UR4][R12.64], R3 ;  /* 0x000000030c007986 */ /* 0x0003ee000c101904 */
[----:B------:R-:W-:Y:S05]  /*0850*/  @!P0 BRA `(.L_x_80) ;  /* 0xfffffff800b88947 */ /* 0x000fea000383ffff */
[----:B------:R-:W-:Y:S05]  /*0860*/  BSYNC.RECONVERGENT B0 ;  /* 0x0000000000007941 */ /* 0x000fea0003800200 */
.L_x_70:
[----:B------:R-:W-:Y:S05]  /*0870*/  EXIT ;  /* 0x000000000000794d */ /* 0x000fea0003800000 */
.L_x_69:
[----:B------:R-:W-:Y:S01]  /*0880*/  BSSY.RECONVERGENT B0, `(.L_x_81) ;  /* 0x0000054000007945 */ /* 0x000fe20003800200 */
.L_x_91:
[C---:B0-----:R-:W-:Y:S01]  /*0890*/  IMAD.WIDE R28, R21.reuse, 0x4, R14 ;  /* 0x00000004151c7825 */ /* 0x041fe200078e020e */
[----:B------:R-:W0:Y:S03]  /*08a0*/  LDC.64 R2, c[0x0][0x3b0] ;  /* 0x0000ec00ff027b82 */ /* 0x000e260000000a00 */
[C---:B------:R-:W-:Y:S01]  /*08b0*/  IMAD.WIDE R24, R21.reuse, 0x4, R12 ;  /* 0x0000000415187825 */ /* 0x040fe200078e020c */
[----:B------:R-:W0:Y:S03]  /*08c0*/  LDG.E R19, desc[UR4][R28.64] ;  /* 0x000000041c137981 */ /* 0x000e26000c1e1900 */
[----:B------:R-:W-:Y:S01]  /*08d0*/  IMAD.WIDE R26, R21, 0x4, R16 ;  /* 0x00000004151a7825 */ /* 0x000fe200078e0210 */
[----:B------:R-:W2:Y:S05]  /*08e0*/  LDG.E R0, desc[UR4][R24.64] ;  /* 0x0000000418007981 */ /* 0x000eaa000c1e1900 */
[----:B------:R-:W3:Y:S01]  /*08f0*/  LDG.E.CONSTANT R27, desc[UR4][R26.64] ;  /* 0x000000041a1b7981 */ /* 0x000ee2000c1e9900 */
[----:B0-----:R-:W-:Y:S01]  /*0900*/  FMUL R2, R19, R2 ;  /* 0x0000000213027220 */ /* 0x001fe20000400000 */
[----:B--2---:R-:W-:-:S03]  /*0910*/  FMUL R23, R0, UR12 ;  /* 0x0000000c00177c20 */ /* 0x004fc60008400000 */
[----:B---3--:R-:W-:-:S04]  /*0920*/  FFMA R0, R27, R8, R2 ;  /* 0x000000081b007223 */ /* 0x008fc80000000002 */
[----:B------:R-:W-:Y:S01]  /*0930*/  FFMA R2, R6, R0, R23 ;  /* 0x0000000006027223 */ /* 0x000fe20000000017 */
[----:B------:R-:W-:-:S04]  /*0940*/  IMAD.WIDE R22, R21, 0x4, R10 ;  /* 0x0000000415167825 */ /* 0x000fc800078e020a */
[----:B------:R0:W-:Y:S04]  /*0950*/  STG.E desc[UR4][R24.64], R2 ;  /* 0x0000000218007986 */ /* 0x0001e8000c101904 */
[----:B------:R-:W2:Y:S01]  /*0960*/  LDG.E R4, desc[UR4][R22.64] ;  /* 0x0000000416047981 */ /* 0x000ea2000c1e1900 */
[----:B------:R-:W1:Y:S08]  /*0970*/  MUFU.RCP R18, R3 ;  /* 0x0000000300127308 */ /* 0x000e700000001000 */
[----:B------:R-:W3:Y:S01]  /*0980*/  FCHK P0, R2, R3 ;  /* 0x0000000302007302 */ /* 0x000ee20000000000 */
[----:B-1----:R-:W-:Y:S01]  /*0990*/  FFMA R27, R18, -R3, 1 ;  /* 0x3f800000121b7423 */ /* 0x002fe20000000803 */
[----:B------:R-:W-:Y:S01]  /*09a0*/  BSSY.RECONVERGENT B1, `(.L_x_82) ;  /* 0x000000f000017945 */ /* 0x000fe20003800200 */
[----:B--2---:R-:W-:Y:S01]  /*09b0*/  FMUL R31, R4, UR13 ;  /* 0x0000000d041f7c20 */ /* 0x004fe20008400000 */
[----:B------:R-:W-:-:S04]  /*09c0*/  FMUL R4, R5, R0 ;  /* 0x0000000005047220 */ /* 0x000fc80000400000 */
[----:B------:R-:W-:-:S05]  /*09d0*/  FFMA R0, R0, R4, R31 ;  /* 0x0000000400007223 */ /* 0x000fca000000001f */
[----:B------:R0:W-:Y:S01]  /*09e0*/  STG.E desc[UR4][R22.64], R0 ;  /* 0x0000000016007986 */ /* 0x0001e2000c101904 */
[----:B------:R-:W-:-:S04]  /*09f0*/  FFMA R31, R18, R27, R18 ;  /* 0x0000001b121f7223 */ /* 0x000fc80000000012 */
[----:B------:R-:W-:-:S04]  /*0a00*/  FFMA R27, R2, R31, RZ ;  /* 0x0000001f021b7223 */ /* 0x000fc800000000ff */
[----:B------:R-:W-:-:S04]  /*0a10*/  FFMA R18, R27, -R3, R2 ;  /* 0x800000031b127223 */ /* 0x000fc80000000002 */
[----:B------:R-:W-:Y:S01]  /*0a20*/  FFMA R18, R18, R31, R27 ;  /* 0x0000001f12127223 */ /* 0x000fe2000000001b */
[----:B0--3--:R-:W-:Y:S06]  /*0a30*/  @!P0 BRA `(.L_x_83) ;  /* 0x0000000000148947 */ /* 0x009fec0003800000 */
[----:B------:R-:W0:Y:S01]  /*0a40*/  LDCU UR6, c[0x0][0x3b4] ;  /* 0x00007680ff0677ac */ /* 0x000e220008000800 */
[----:B------:R-:W-:Y:S02]  /*0a50*/  MOV R20, 0xa80 ;  /* 0x00000a8000147802 */ /* 0x000fe40000000f00 */
[----:B0-----:R-:W-:-:S07]  /*0a60*/  MOV R3, UR6 ;  /* 0x0000000600037c02 */ /* 0x001fce0008000f00 */
[----:B------:R-:W-:Y:S05]  /*0a70*/  CALL.REL.NOINC `($__internal_4_$__cuda_sm3x_div_rn_noftz_f32_slowpath) ;  /* 0x0000000400fc7944 */ /* 0x000fea0003c00000 */
[----:B------:R-:W-:-:S07]  /*0a80*/  IMAD.MOV.U32 R18, RZ, RZ, R2 ;  /* 0x000000ffff127224 */ /* 0x000fce00078e0002 */
.L_x_83:
[----:B------:R-:W-:Y:S05]  /*0a90*/  BSYNC.RECONVERGENT B1 ;  /* 0x0000000000017941 */ /* 0x000fea0003800200 */
.L_x_82:
        /* <DEDUP_REMOVED lines=10> */
[----:B------:R-:W-:Y:S02]  /*0b40*/  MOV R2, R0 ;  /* 0x0000000000027202 */ /* 0x000fe40000000f00 */
[----:B------:R-:W-:Y:S01]  /*0b50*/  MOV R20, 0xb80 ;  /* 0x00000b8000147802 */ /* 0x000fe20000000f00 */
[----:B0-----:R-:W-:-:S07]  /*0b60*/  IMAD.U32 R3, RZ, RZ, UR6 ;  /* 0x00000006ff037e24 */ /* 0x001fce000f8e00ff */
[----:B------:R-:W-:Y:S05]  /*0b70*/  CALL.REL.NOINC `($__internal_4_$__cuda_sm3x_div_rn_noftz_f32_slowpath) ;  /* 0x0000000400bc7944 */ /* 0x000fea0003c00000 */
[----:B------:R-:W-:-:S07]  /*0b80*/  MOV R3, R2 ;  /* 0x0000000200037202 */ /* 0x000fce0000000f00 */
.L_x_85:
[----:B------:R-:W-:Y:S05]  /*0b90*/  BSYNC.RECONVERGENT B1 ;  /* 0x0000000000017941 */ /* 0x000fea0003800200 */
.L_x_84:
[----:B------:R-:W-:Y:S01]  /*0ba0*/  VIADD R2, R3, 0xf3000000 ;  /* 0xf300000003027836 */ /* 0x000fe20000000000 */
[----:B------:R0:W1:Y:S01]  /*0bb0*/  MUFU.RSQ R0, R3 ;  /* 0x0000000300007308 */ /* 0x0000620000001400 */
[----:B------:R-:W-:Y:S01]  /*0bc0*/  BSSY.RECONVERGENT B1, `(.L_x_86) ;  /* 0x000000b000017945 */ /* 0x000fe20003800200 */
[----:B------:R-:W-:Y:S02]  /*0bd0*/  FMUL R18, R18, UR14 ;  /* 0x0000000e12127c20 */ /* 0x000fe40008400000 */
[----:B------:R-:W-:-:S13]  /*0be0*/  ISETP.GT.U32.AND P0, PT, R2, 0x727fffff, PT ;  /* 0x727fffff0200780c */ /* 0x000fda0003f04070 */
[----:B01----:R-:W-:Y:S05]  /*0bf0*/  @!P0 BRA `(.L_x_87) ;  /* 0x00000000000c8947 */ /* 0x003fea0003800000 */
[----:B------:R-:W-:-:S07]  /*0c00*/  MOV R2, 0xc20 ;  /* 0x00000c2000027802 */ /* 0x000fce0000000f00 */
[----:B------:R-:W-:Y:S05]  /*0c10*/  CALL.REL.NOINC `($__internal_3_$__cuda_sm20_sqrt_rn_f32_slowpath) ;  /* 0x0000000400407944 */ /* 0x000fea0003c00000 */
[----:B------:R-:W-:Y:S05]  /*0c20*/  BRA `(.L_x_88) ;  /* 0x0000000000107947 */ /* 0x000fea0003800000 */
.L_x_87:
[C---:B------:R-:W-:Y:S01]  /*0c30*/  FMUL.FTZ R24, R0.reuse, R3 ;  /* 0x0000000300187220 */ /* 0x040fe20000410000 */
[----:B------:R-:W-:-:S03]  /*0c40*/  FMUL.FTZ R0, R0, 0.5 ;  /* 0x3f00000000007820 */ /* 0x000fc60000410000 */
[----:B------:R-:W-:-:S04]  /*0c50*/  FFMA R3, -R24, R24, R3 ;  /* 0x0000001818037223 */ /* 0x000fc80000000103 */
[----:B------:R-:W-:-:S07]  /*0c60*/  FFMA R24, R3, R0, R24 ;  /* 0x0000000003187223 */ /* 0x000fce0000000018 */
.L_x_88:
[----:B------:R-:W-:Y:S05]  /*0c70*/  BSYNC.RECONVERGENT B1 ;  /* 0x0000000000017941 */ /* 0x000fea0003800200 */
.L_x_86:
        /* <DEDUP_REMOVED lines=13> */
[----:B------:R-:W-:Y:S05]  /*0d50*/  CALL.REL.NOINC `($__internal_4_$__cuda_sm3x_div_rn_noftz_f32_slowpath) ;  /* 0x0000000400447944 */ /* 0x000fea0003c00000 */
.L_x_90:
[----:B------:R-:W-:Y:S05]  /*0d60*/  BSYNC.RECONVERGENT B1 ;  /* 0x0000000000017941 */ /* 0x000fea0003800200 */
.L_x_89:
[----:B------:R-:W-:Y:S01]  /*0d70*/  FADD R19, R19, -R2 ;  /* 0x8000000213137221 */ /* 0x000fe20000000000 */
[----:B------:R-:W-:-:S04]  /*0d80*/  IMAD.IADD R21, R9, 0x1, R21 ;  /* 0x0000000109157824 */ /* 0x000fc800078e0215 */
[----:B------:R1:W-:Y:S01]  /*0d90*/  STG.E desc[UR4][R28.64], R19 ;  /* 0x000000131c007986 */ /* 0x0003e2000c101904 */
[----:B------:R-:W-:-:S13]  /*0da0*/  ISETP.GE.AND P0, PT, R21, UR16, PT ;  /* 0x0000001015007c0c */ /* 0x000fda000bf06270 */
[----:B-1----:R-:W-:Y:S05]  /*0db0*/  @!P0 BRA `(.L_x_91) ;  /* 0xfffffff800b48947 */ /* 0x002fea000383ffff */
[----:B------:R-:W-:Y:S05]  /*0dc0*/  BSYNC.RECONVERGENT B0 ;  /* 0x0000000000007941 */ /* 0x000fea0003800200 */
.L_x_81:
[----:B------:R-:W-:Y:S05]  /*0dd0*/  EXIT ;  /* 0x000000000000794d */ /* 0x000fea0003800000 */
        .weak           $__internal_2_$__cuda_sm20_rcp_rn_f32_slowpath
        .type           $__internal_2_$__cuda_sm20_rcp_rn_f32_slowpath,@function
        .size           $__internal_2_$__cuda_sm20_rcp_rn_f32_slowpath,($__internal_3_$__cuda_sm20_sqrt_rn_f32_slowpath - $__internal_2_$__cuda_sm20_rcp_rn_f32_slowpath)
$__internal_2_$__cuda_sm20_rcp_rn_f32_slowpath:
[----:B------:R-:W-:-:S04]  /*0de0*/  SHF.L.U32 R3, R0, 0x1, RZ ;  /* 0x0000000100037819 */ /* 0x000fc800000006ff */
[----:B------:R-:W-:-:S04]  /*0df0*/  SHF.R.U32.HI R3, RZ, 0x18, R3 ;  /* 0x00000018ff037819 */ /* 0x000fc80000011603 */
[----:B------:R-:W-:-:S13]  /*0e00*/  ISETP.NE.U32.AND P0, PT, R3, RZ, PT ;  /* 0x000000ff0300720c */ /* 0x000fda0003f05070 */
[----:B------:R-:W-:Y:S05]  /*0e10*/  @P0 BRA `(.L_x_92) ;  /* 0x00000000002c0947 */ /* 0x000fea0003800000 */
[----:B------:R-:W-:-:S04]  /*0e20*/  SHF.L.U32 R3, R0, 0x1, RZ ;  /* 0x0000000100037819 */ /* 0x000fc800000006ff */
[----:B------:R-:W-:-:S13]  /*0e30*/  ISETP.NE.AND P0, PT, R3, RZ, PT ;  /* 0x000000ff0300720c */ /* 0x000fda0003f05270 */
[----:B------:R2:W3:Y:S01]  /*0e40*/  @!P0 MUFU.RCP R3, R0 ;  /* 0x0000000000038308 */ /* 0x0004e20000001000 */
[----:B------:R-:W-:Y:S05]  /*0e50*/  @!P0 BRA `(.L_x_93) ;  /* 0x0000000000a48947 */ /* 0x000fea0003800000 */
[----:B------:R-:W-:-:S04]  /*0e60*/  FFMA R4, R0, 1.84467440737095516160e+19, RZ ;  /* 0x5f80000000047823 */ /* 0x000fc800000000ff */
[----:B---3--:R-:W2:Y:S02]  /*0e70*/  MUFU.RCP R3, R4 ;  /* 0x0000000400037308 */ /* 0x008ea40000001000 */
[----:B--2---:R-:W-:-:S04]  /*0e80*/  FFMA R0, R4, R3, -1 ;  /* 0xbf80000004007423 */ /* 0x004fc80000000003 */
[----:B------:R-:W-:-:S04]  /*0e90*/  FADD.FTZ R0, -R0, -RZ ;  /* 0x800000ff00007221 */ /* 0x000fc80000010100 */
[----:B------:R-:W-:-:S04]  /*0ea0*/  FFMA R0, R3, R0, R3 ;  /* 0x0000000003007223 */ /* 0x000fc80000000003 */
[----:B------:R-:W-:Y:S01]  /*0eb0*/  FFMA R3, R0, 1.84467440737095516160e+19, RZ ;  /* 0x5f80000000037823 */ /* 0x000fe200000000ff */
[----:B------:R-:W-:Y:S06]  /*0ec0*/  BRA `(.L_x_93) ;  /* 0x0000000000887947 */ /* 0x000fec0003800000 */
.L_x_92:
[----:B------:R-:W-:-:S05]  /*0ed0*/  VIADD R4, R3, 0xffffff03 ;  /* 0xffffff0303047836 */ /* 0x000fca0000000000 */
[----:B------:R-:W-:-:S13]  /*0ee0*/  ISETP.GT.U32.AND P0, PT, R4, 0x1, PT ;  /* 0x000000010400780c */ /* 0x000fda0003f04070 */
[----:B------:R-:W-:Y:S05]  /*0ef0*/  @P0 BRA `(.L_x_94) ;  /* 0x0000000000780947 */ /* 0x000fea0003800000 */
[----:B------:R-:W-:Y:S01]  /*0f00*/  LOP3.LUT R5, R0, 0x7fffff, RZ, 0xc0, !PT ;  /* 0x007fffff00057812 */ /* 0x000fe200078ec0ff */
[----:B------:R-:W-:-:S03]  /*0f10*/  HFMA2 R11, -RZ, RZ, 0, 1.78813934326171875e-07 ;  /* 0x00000003ff0b7431 */ /* 0x000fc600000001ff */
[----:B------:R-:W-:-:S04]  /*0f20*/  LOP3.LUT R5, R5, 0x3f800000, RZ, 0xfc, !PT ;  /* 0x3f80000005057812 */ /* 0x000fc800078efcff */
[----:B------:R-:W0:Y:S01]  /*0f30*/  MUFU.RCP R6, R5 ;  /* 0x0000000500067308 */ /* 0x000e220000001000 */
[----:B------:R-:W-:Y:S01]  /*0f40*/  SHF.L.U32 R10, R11, R4, RZ ;  /* 0x000000040b0a7219 */ /* 0x000fe200000006ff */
[----:B0-----:R-:W-:-:S04]  /*0f50*/  FFMA R7, R5, R6, -1 ;  /* 0xbf80000005077423 */ /* 0x001fc80000000006 */
[----:B------:R-:W-:-:S04]  /*0f60*/  FADD.FTZ R7, -R7, -RZ ;  /* 0x800000ff07077221 */ /* 0x000fc80000010100 */
[CCC-:B------:R-:W-:Y:S01]  /*0f70*/  FFMA.RM R8, R6.reuse, R7.reuse, R6.reuse ;  /* 0x0000000706087223 */ /* 0x1c0fe20000004006 */
[----:B------:R-:W-:-:S04]  /*0f80*/  FFMA.RP R7, R6, R7, R6 ;  /* 0x0000000706077223 */ /* 0x000fc80000008006 */
[C---:B------:R-:W-:Y:S02]  /*0f90*/  LOP3.LUT R6, R8.reuse, 0x7fffff, RZ, 0xc0, !PT ;  /* 0x007fffff08067812 */ /* 0x040fe400078ec0ff */
[----:B------:R-:W-:Y:S02]  /*0fa0*/  FSETP.NEU.FTZ.AND P0, PT, R8, R7, PT ;  /* 0x000000070800720b */ /* 0x000fe40003f1d000 */
[----:B------:R-:W-:Y:S02]  /*0fb0*/  LOP3.LUT R7, R6, 0x800000, RZ, 0xfc, !PT ;  /* 0x0080000006077812 */ /* 0x000fe400078efcff */
[----:B------:R-:W-:Y:S02]  /*0fc0*/  SEL R6, RZ, 0xffffffff, !P0 ;  /* 0xffffffffff067807 */ /* 0x000fe40004000000 */
[----:B------:R-:W-:Y:S02]  /*0fd0*/  LOP3.LUT R5, R10, R7, RZ, 0xc0, !PT ;  /* 0x000000070a057212 */ /* 0x000fe400078ec0ff */
[----:B------:R-:W-:-:S02]  /*0fe0*/  IADD3 R6, PT, PT, -R6, RZ, RZ ;  /* 0x000000ff06067210 */ /* 0x000fc40007ffe1ff */
[-C--:B------:R-:W-:Y:S02]  /*0ff0*/  SHF.R.U32.HI R5, RZ, R4.reuse, R5 ;  /* 0x00000004ff057219 */ /* 0x080fe40000011605 */
[----:B------:R-:W-:Y:S02]  /*1000*/  LOP3.LUT P1, RZ, R6, R4, R7, 0xf8, !PT ;  /* 0x0000000406ff7212 */ /* 0x000fe4000782f807 */
[C---:B------:R-:W-:Y:S02]  /*1010*/  LOP3.LUT P0, RZ, R5.reuse, 0x1, RZ, 0xc0, !PT ;  /* 0x0000000105ff7812 */ /* 0x040fe4000780c0ff */
[----:B------:R-:W-:-:S04]  /*1020*/  LOP3.LUT P2, RZ, R5, 0x2, RZ, 0xc0, !PT ;  /* 0x0000000205ff7812 */ /* 0x000fc8000784c0ff */
[----:B------:R-:W-:Y:S02]  /*1030*/  PLOP3.LUT P0, PT, P0, P1, P2, 0xe0, 0x0 ;  /* 0x000000000000781c */ /* 0x000fe40000703c20 */
[----:B------:R-:W-:Y:S02]  /*1040*/  LOP3.LUT P1, RZ, R0, 0x7fffff, RZ, 0xc0, !PT ;  /* 0x007fffff00ff7812 */ /* 0x000fe4000782c0ff */
[----:B------:R-:W-:-:S05]  /*1050*/  SEL R4, RZ, 0x1, !P0 ;  /* 0x00000001ff047807 */ /* 0x000fca0004000000 */
[----:B------:R-:W-:-:S05]  /*1060*/  IMAD.MOV R4, RZ, RZ, -R4 ;  /* 0x000000ffff047224 */ /* 0x000fca00078e0a04 */
[----:B------:R-:W-:Y:S02]  /*1070*/  ISETP.GE.AND P0, PT, R4, RZ, PT ;  /* 0x000000ff0400720c */ /* 0x000fe40003f06270 */
[----:B------:R-:W-:-:S04]  /*1080*/  IADD3 R4, PT, PT, R3, -0xfc, RZ ;  /* 0xffffff0403047810 */ /* 0x000fc80007ffe0ff */
[----:B------:R-:W-:-:S07]  /*1090*/  SHF.R.U32.HI R3, RZ, R4, R7 ;  /* 0x00000004ff037219 */ /* 0x000fce0000011607 */
[----:B------:R-:W-:-:S05]  /*10a0*/  @!P0 IADD3 R3, PT, PT, R3, 0x1, RZ ;  /* 0x0000000103038810 */ /* 0x000fca0007ffe0ff */
[----:B------:R-:W-:-:S05]  /*10b0*/  @!P1 IMAD.SHL.U32 R3, R3, 0x2, RZ ;  /* 0x0000000203039824 */ /* 0x000fca00078e00ff */
[----:B------:R-:W-:Y:S01]  /*10c0*/  LOP3.LUT R3, R3, 0x80000000, R0, 0xf8, !PT ;  /* 0x8000000003037812 */ /* 0x000fe200078ef800 */
[----:B------:R-:W-:Y:S06]  /*10d0*/  BRA `(.L_x_93) ;  /* 0x0000000000047947 */ /* 0x000fec0003800000 */
.L_x_94:
[----:B------:R0:W1:Y:S02]  /*10e0*/  MUFU.RCP R3, R0 ;  /* 0x0000000000037308 */ /* 0x0000640000001000 */
.L_x_93:
[----:B-1-3--:R-:W-:Y:S02]  /*10f0*/  MOV R8, R3 ;  /* 0x0000000300087202 */ /* 0x00afe40000000f00 */
[----:B------:R-:W-:-:S04]  /*1100*/  MOV R3, 0x0 ;  /* 0x0000000000037802 */ /* 0x000fc80000000f00 */
[----:B0-2---:R-:W-:Y:S05]  /*1110*/  RET.REL.NODEC R2 `(adam_update_multi_gpu_f32) ;  /* 0xffffffec02b87950 */ /* 0x005fea0003c3ffff */
        .weak           $__internal_3_$__cuda_sm20_sqrt_rn_f32_slowpath
        .type           $__internal_3_$__cuda_sm20_sqrt_rn_f32_slowpath,@function
        .size           $__internal_3_$__cuda_sm20_sqrt_rn_f32_slowpath,($__internal_4_$__cuda_sm3x_div_rn_noftz_f32_slowpath - $__internal_3_$__cuda_sm20_sqrt_rn_f32_slowpath)
$__internal_3_$__cuda_sm20_sqrt_rn_f32_slowpath:
[----:B------:R-:W-:-:S13]  /*1120*/  LOP3.LUT P0, RZ, R3, 0x7fffffff, RZ, 0xc0, !PT ;  /* 0x7fffffff03ff7812 */ /* 0x000fda000780c0ff */
[----:B------:R-:W-:Y:S01]  /*1130*/  @!P0 IMAD.MOV.U32 R24, RZ, RZ, R3 ;  /* 0x000000ffff188224 */ /* 0x000fe200078e0003 */
        /* <DEDUP_REMOVED lines=8> */
[----:B------:R-:W-:Y:S01]  /*11c0*/  @P0 FFMA R22, R3, 1.84467440737095516160e+19, RZ ;  /* 0x5f80000003160823 */ /* 0x000fe200000000ff */
[----:B------:R-:W-:-:S03]  /*11d0*/  @!P0 MOV R24, R3 ;  /* 0x0000000300188202 */ /* 0x000fc60000000f00 */
[----:B------:R-:W0:Y:S02]  /*11e0*/  @P0 MUFU.RSQ R25, R22 ;  /* 0x0000001600190308 */ /* 0x000e240000001400 */
[----:B0-----:R-:W-:Y:S01]  /*11f0*/  @P0 FMUL.FTZ R23, R22, R25 ;  /* 0x0000001916170220 */ /* 0x001fe20000410000 */
[----:B------:R-:W-:-:S03]  /*1200*/  @P0 FMUL.FTZ R4, R25, 0.5 ;  /* 0x3f00000019040820 */ /* 0x000fc60000410000 */
[----:B------:R-:W-:-:S04]  /*1210*/  @P0 FADD.FTZ R20, -R23, -RZ ;  /* 0x800000ff17140221 */ /* 0x000fc80000010100 */
[----:B------:R-:W-:-:S04]  /*1220*/  @P0 FFMA R20, R23, R20, R22 ;  /* 0x0000001417140223 */ /* 0x000fc80000000016 */
[----:B------:R-:W-:-:S04]  /*1230*/  @P0 FFMA R4, R20, R4, R23 ;  /* 0x0000000414040223 */ /* 0x000fc80000000017 */
[----:B------:R-:W-:-:S07]  /*1240*/  @P0 FMUL.FTZ R24, R4, 2.3283064365386962891e-10 ;  /* 0x2f80000004180820 */ /* 0x000fce0000410000 */
.L_x_95:
[----:B------:R-:W-:-:S04]  /*1250*/  IMAD.MOV.U32 R3, RZ, RZ, 0x0 ;  /* 0x00000000ff037424 */ /* 0x000fc800078e00ff */
[----:B------:R-:W-:Y:S05]  /*1260*/  RET.REL.NODEC R2 `(adam_update_multi_gpu_f32) ;  /* 0xffffffec02647950 */ /* 0x000fea0003c3ffff */
        .weak           $__internal_4_$__cuda_sm3x_div_rn_noftz_f32_slowpath
        .type           $__internal_4_$__cuda_sm3x_div_rn_noftz_f32_slowpath,@function
        .size           $__internal_4_$__cuda_sm3x_div_rn_noftz_f32_slowpath,(.L_x_298 - $__internal_4_$__cuda_sm3x_div_rn_noftz_f32_slowpath)
$__internal_4_$__cuda_sm3x_div_rn_noftz_f32_slowpath:
        /* <DEDUP_REMOVED lines=9> */
[----:B------:R-:W-:Y:S01]  /*1300*/  @!P0 IMAD.MOV.U32 R22, RZ, RZ, RZ ;  /* 0x000000ffff168224 */ /* 0x000fe200078e00ff */
        /* <DEDUP_REMOVED lines=22> */
[----:B------:R-:W-:-:S04]  /*1470*/  @!P1 FFMA R3, R3, 1.84467440737095516160e+19, RZ ;  /* 0x5f80000003039823 */ /* 0x000fc800000000ff */
[----:B------:R-:W-:-:S07]  /*1480*/  @!P1 VIADD R22, R22, 0x40 ;  /* 0x0000004016169836 */ /* 0x000fce0000000000 */
.L_x_97:
[----:B------:R-:W-:Y:S01]  /*1490*/  LEA R24, R4, 0xc0800000, 0x17 ;  /* 0xc080000004187811 */ /* 0x000fe200078eb8ff */
[----:B------:R-:W-:Y:S01]  /*14a0*/  BSSY.RECONVERGENT B3, `(.L_x_102) ;  /* 0x0000036000037945 */ /* 0x000fe20003800200 */
[----:B------:R-:W-:Y:S02]  /*14b0*/  IADD3 R25, PT, PT, R23, -0x7f, RZ ;  /* 0xffffff8117197810 */ /* 0x000fe40007ffe0ff */
[----:B------:R-:W-:-:S03]  /*14c0*/  IADD3 R27, PT, PT, -R24, R3, RZ ;  /* 0x00000003181b7210 */ /* 0x000fc60007ffe1ff */
[----:B------:R-:W-:Y:S01]  /*14d0*/  IMAD R2, R25, -0x800000, R2 ;  /* 0xff80000019027824 */ /* 0x000fe200078e0202 */
[----:B------:R-:W0:Y:S01]  /*14e0*/  MUFU.RCP R24, R27 ;  /* 0x0000001b00187308 */ /* 0x000e220000001000 */
[----:B------:R-:W-:Y:S01]  /*14f0*/  FADD.FTZ R3, -R27, -RZ ;  /* 0x800000ff1b037221 */ /* 0x000fe20000010100 */
[----:B------:R-:W-:-:S05]  /*1500*/  IADD3 R25, PT, PT, R25, 0x7f, -R4 ;  /* 0x0000007f19197810 */ /* 0x000fca0007ffe804 */
[----:B------:R-:W-:Y:S02]  /*1510*/  IMAD.IADD R25, R25, 0x1, R22 ;  /* 0x0000000119197824 */ /* 0x000fe400078e0216 */
        /* <DEDUP_REMOVED lines=20> */
[CCC-:B------:R-:W-:Y:S01]  /*1660*/  FFMA.RZ R22, R23.reuse, R3.reuse, R26.reuse ;  /* 0x0000000317167223 */ /* 0x1c0fe2000000c01a */
[CCC-:B------:R-:W-:Y:S01]  /*1670*/  FFMA.RP R24, R23.reuse, R3.reuse, R26.reuse ;  /* 0x0000000317187223 */ /* 0x1c0fe2000000801a */
[----:B------:R-:W-:Y:S01]  /*1680*/  FFMA.RM R23, R23, R3, R26 ;  /* 0x0000000317177223 */ /* 0x000fe2000000401a */
[C---:B------:R-:W-:Y:S01]  /*1690*/  VIADD R3, R4.reuse, 0x20 ;  /* 0x0000002004037836 */ /* 0x040fe20000000000 */
        /* <DEDUP_REMOVED lines=18> */
.L_x_104:
[----:B------:R-:W-:-:S04]  /*17c0*/  LOP3.LUT R2, R2, 0x80000000, RZ, 0xc0, !PT ;  /* 0x8000000002027812 */ /* 0x000fc800078ec0ff */
[----:B------:R-:W-:Y:S01]  /*17d0*/  LOP3.LUT R2, R2, 0x7f800000, RZ, 0xfc, !PT ;  /* 0x7f80000002027812 */ /* 0x000fe200078efcff */
[----:B------:R-:W-:Y:S06]  /*17e0*/  BRA `(.L_x_105) ;  /* 0x0000000000047947 */ /* 0x000fec0003800000 */
.L_x_103:
[----:B------:R-:W-:-:S07]  /*17f0*/  IMAD R2, R25, 0x800000, R2 ;  /* 0x0080000019027824 */ /* 0x000fce00078e0202 */
.L_x_105:
[----:B------:R-:W-:Y:S05]  /*1800*/  BSYNC.RECONVERGENT B3 ;  /* 0x0000000000037941 */ /* 0x000fea0003800200 */
.L_x_102:
[----:B------:R-:W-:Y:S05]  /*1810*/  BRA `(.L_x_106) ;  /* 0x0000000000207947 */ /* 0x000fea0003800000 */
.L_x_101:
[----:B------:R-:W-:-:S04]  /*1820*/  LOP3.LUT R2, R3, 0x80000000, R2, 0x48, !PT ;  /* 0x8000000003027812 */ /* 0x000fc800078e4802 */
[----:B------:R-:W-:Y:S01]  /*1830*/  LOP3.LUT R2, R2, 0x7f800000, RZ, 0xfc, !PT ;  /* 0x7f80000002027812 */ /* 0x000fe200078efcff */
[----:B------:R-:W-:Y:S06]  /*1840*/  BRA `(.L_x_106) ;  /* 0x0000000000147947 */ /* 0x000fec0003800000 */
.L_x_100:
[----:B------:R-:W-:Y:S01]  /*1850*/  LOP3.LUT R2, R3, 0x80000000, R2, 0x48, !PT ;  /* 0x8000000003027812 */ /* 0x000fe200078e4802 */
[----:B------:R-:W-:Y:S06]  /*1860*/  BRA `(.L_x_106) ;  /* 0x00000000000c7947 */ /* 0x000fec0003800000 */
.L_x_99:
[----:B------:R-:W0:Y:S01]  /*1870*/  MUFU.RSQ R2, -QNAN ;  /* 0xffc0000000027908 */ /* 0x000e220000001400 */
[----:B------:R-:W-:Y:S05]  /*1880*/  BRA `(.L_x_106) ;  /* 0x0000000000047947 */ /* 0x000fea0003800000 */
.L_x_98:
[----:B------:R-:W-:-:S07]  /*1890*/  FADD.FTZ R2, R2, R3 ;  /* 0x0000000302027221 */ /* 0x000fce0000010000 */
.L_x_106:
[----:B------:R-:W-:Y:S05]  /*18a0*/  BSYNC.RECONVERGENT B2 ;  /* 0x0000000000027941 */ /* 0x000fea0003800200 */
.L_x_96:
[----:B------:R-:W-:Y:S01]  /*18b0*/  HFMA2 R23, -RZ, RZ, 0, 0 ;  /* 0x00000000ff177431 */ /* 0x000fe200000001ff */
[----:B------:R-:W-:-:S04]  /*18c0*/  MOV R22, R20 ;  /* 0x0000001400167202 */ /* 0x000fc80000000f00 */
[----:B0-----:R-:W-:Y:S05]  /*18d0*/  RET.REL.NODEC R22 `(adam_update_multi_gpu_f32) ;  /* 0xffffffe416c87950 */ /* 0x001fea0003c3ffff */
.L_x_107:
        /* <DEDUP_REMOVED lines=10> */
.L_x_298:


//--------------------- .text.adam_update_fused_clip_f32 --------------------------
	.section	.text.adam_update_fused_clip_f32,"ax",@progbits
	.align	128
        .global         adam_update_fused_clip_f32
        .type           adam_update_fused_clip_f32,@function
        .size           adam_update_fused_clip_f32,(.L_x_300 - adam_update_fused_clip_f32)
        .other          adam_update_fused_clip_f32,@"STO_CUDA_ENTRY STV_DEFAULT"
adam_update_fused_clip_f32:
.text.adam_update_fused_clip_f32:
[----:B------:R-:W-:Y:S01]  /*0000*/  LDC R1, c[0x0][0x37c] ;  /* 0x0000df00ff017b82 */ /* 0x000fe20000000800 */
[----:B------:R-:W0:Y:S07]  /*0010*/  S2R R0, SR_TID.X ;  /* 0x0000000000007919 */ /* 0x000e2e0000002100 */
[----:B------:R-:W0:Y:S01]  /*0020*/  S2UR UR9, SR_CTAID.X ;  /* 0x00000000000979c3 */ /* 0x000e220000002500 */
[----:B------:R-:W1:Y:S01]  /*0030*/  LDCU UR4, c[0x0][0x3c8] ;  /* 0x00007900ff0477ac */ /* 0x000e620008000800 */
[----:B------:R-:W-:Y:S01]  /*0040*/  BSSY.RECONVERGENT B0, `(.L_x_108) ;  /* 0x0000047000007945 */ /* 0x000fe20003800200 */
[----:B------:R-:W-:Y:S01]  /*0050*/  HFMA2 R8, -RZ, RZ, 0, 0 ;  /* 0x00000000ff087431 */ /* 0x000fe200000001ff */
[----:B------:R-:W2:Y:S04]  /*0060*/  LDCU.64 UR10, c[0x0][0x358] ;  /* 0x00006b00ff0a77ac */ /* 0x000ea80008000a00 */
[----:B------:R-:W0:Y:S01]  /*0070*/  LDC R3, c[0x0][0x360] ;  /* 0x0000d800ff037b82 */ /* 0x000e220000000800 */
[----:B------:R-:W3:Y:S01]  /*0080*/  LDCU UR12, c[0x0][0x370] ;  /* 0x00006e00ff0c77ac */ /* 0x000ee20008000800 */
[----:B0-----:R-:W-:-:S02]  /*0090*/  IMAD R21, R3, UR9, R0 ;  /* 0x0000000903157c24 */ /* 0x001fc4000f8e0200 */
[----:B---3--:R-:W-:-:S03]  /*00a0*/  IMAD R9, R3, UR12, RZ ;  /* 0x0000000c03097c24 */ /* 0x008fc6000f8e02ff */
[----:B-1----:R-:W-:-:S13]  /*00b0*/  ISETP.GE.AND P0, PT, R21, UR4, PT ;  /* 0x0000000415007c0c */ /* 0x002fda000bf06270 */
[----:B--2---:R-:W-:Y:S05]  /*00c0*/  @P0 BRA `(.L_x_109) ;  /* 0x0000000000f80947 */ /* 0x004fea0003800000 */
[----:B------:R-:W0:Y:S01]  /*00d0*/  I2F.U32.RP R8, R9 ;  /* 0x0000000900087306 */ /* 0x000e220000209000 */
[C---:B------:R-:W-:Y:S01]  /*00e0*/  IMAD.IADD R2, R9.reuse, 0x1, R21 ;  /* 0x0000000109027824 */ /* 0x040fe200078e0215 */
[----:B------:R-:W-:Y:S01]  /*00f0*/  IADD3 R11, PT, PT, RZ, -R9, RZ ;  /* 0x80000009ff0b7210 */ /* 0x000fe20007ffe0ff */
[----:B------:R-:W-:Y:S01]  /*0100*/  BSSY.RECONVERGENT B1, `(.L_x_110) ;  /* 0x0000029000017945 */ /* 0x000fe20003800200 */
[----:B------:R-:W-:Y:S02]  /*0110*/  ISETP.NE.U32.AND P2, PT, R9, RZ, PT ;  /* 0x000000ff0900720c */ /* 0x000fe40003f45070 */
[C---:B------:R-:W-:Y:S02]  /*0120*/  ISETP.GE.AND P0, PT, R2.reuse, UR4, PT ;  /* 0x0000000402007c0c */ /* 0x040fe4000bf06270 */
[----:B------:R-:W-:Y:S02]  /*0130*/  VIMNMX R7, PT, PT, R2, UR4, !PT ;  /* 0x0000000402077c48 */ /* 0x000fe4000ffe0100 */
[----:B------:R-:W-:-:S04]  /*0140*/  SEL R6, RZ, 0x1, P0 ;  /* 0x00000001ff067807 */ /* 0x000fc80000000000 */
[----:B------:R-:W-:Y:S01]  /*0150*/  IADD3 R2, PT, PT, R7, -R2, -R6 ;  /* 0x8000000207027210 */ /* 0x000fe20007ffe806 */
[----:B0-----:R-:W0:Y:S02]  /*0160*/  MUFU.RCP R8, R8 ;  /* 0x0000000800087308 */ /* 0x001e240000001000 */
[----:B0-----:R-:W-:Y:S01]  /*0170*/  VIADD R4, R8, 0xffffffe ;  /* 0x0ffffffe08047836 */ /* 0x001fe20000000000 */
[----:B------:R-:W-:-:S05]  /*0180*/  MOV R8, RZ ;  /* 0x000000ff00087202 */ /* 0x000fca0000000f00 */
[----:B------:R0:W1:Y:S02]  /*0190*/  F2I.FTZ.U32.TRUNC.NTZ R5, R4 ;  /* 0x0000000400057305 */ /* 0x000064000021f000 */
[----:B0-----:R-:W-:Y:S01]  /*01a0*/  MOV R4, RZ ;  /* 0x000000ff00047202 */ /* 0x001fe20000000f00 */
[----:B-1----:R-:W-:-:S04]  /*01b0*/  IMAD R11, R11, R5, RZ ;  /* 0x000000050b0b7224 */ /* 0x002fc800078e02ff */
[----:B------:R-:W-:-:S06]  /*01c0*/  IMAD.HI.U32 R5, R5, R11, R4 ;  /* 0x0000000b05057227 */ /* 0x000fcc00078e0004 */
[----:B------:R-:W-:-:S04]  /*01d0*/  IMAD.HI.U32 R5, R5, R2, RZ ;  /* 0x0000000205057227 */ /* 0x000fc800078e00ff */
[----:B------:R-:W-:-:S04]  /*01e0*/  IMAD.MOV R4, RZ, RZ, -R5 ;  /* 0x000000ffff047224 */ /* 0x000fc800078e0a05 */
[----:B------:R-:W-:-:S05]  /*01f0*/  IMAD R2, R9, R4, R2 ;  /* 0x0000000409027224 */ /* 0x000fca00078e0202 */
[----:B------:R-:W-:-:S13]  /*0200*/  ISETP.GE.U32.AND P0, PT, R2, R9, PT ;  /* 0x000000090200720c */ /* 0x000fda0003f06070 */
[----:B------:R-:W-:Y:S01]  /*0210*/  @P0 IADD3 R2, PT, PT, -R9, R2, RZ ;  /* 0x0000000209020210 */ /* 0x000fe20007ffe1ff */
[----:B------:R-:W-:-:S03]  /*0220*/  @P0 VIADD R5, R5, 0x1 ;  /* 0x0000000105050836 */ /* 0x000fc60000000000 */
[----:B------:R-:W-:-:S13]  /*0230*/  ISETP.GE.U32.AND P1, PT, R2, R9, PT ;  /* 0x000000090200720c */ /* 0x000fda0003f26070 */
[----:B------:R-:W-:Y:S02]  /*0240*/  @P1 IADD3 R5, PT, PT, R5, 0x1, RZ ;  /* 0x0000000105051810 */ /* 0x000fe40007ffe0ff */
[----:B------:R-:W-:-:S05]  /*0250*/  @!P2 LOP3.LUT R5, RZ, R9, RZ, 0x33, !PT ;  /* 0x00000009ff05a212 */ /* 0x000fca00078e33ff */
[----:B------:R-:W-:-:S05]  /*0260*/  IMAD.IADD R5, R6, 0x1, R5 ;  /* 0x0000000106057824 */ /* 0x000fca00078e0205 */
[C---:B------:R-:W-:Y:S02]  /*0270*/  LOP3.LUT R2, R5.reuse, 0x3, RZ, 0xc0, !PT ;  /* 0x0000000305027812 */ /* 0x040fe400078ec0ff */
[----:B------:R-:W-:Y:S02]  /*0280*/  ISETP.GE.U32.AND P1, PT, R5, 0x3, PT ;  /* 0x000000030500780c */ /* 0x000fe40003f26070 */
[----:B------:R-:W-:Y:S01]  /*0290*/  ISETP.NE.AND P0, PT, R2, 0x3, PT ;  /* 0x000000030200780c */ /* 0x000fe20003f05270 */
[----:B------:R-:W-:-:S12]  /*02a0*/  IMAD.MOV.U32 R2, RZ, RZ, R21 ;  /* 0x000000ffff027224 */ /* 0x000fd800078e0015 */
[----:B------:R-:W-:Y:S05]  /*02b0*/  @!P0 BRA `(.L_x_111) ;  /* 0x0000000000348947 */ /* 0x000fea0003800000 */
[----:B------:R-:W0:Y:S01]  /*02c0*/  LDC.64 R6, c[0x0][0x388] ;  /* 0x0000e200ff067b82 */ /* 0x000e220000000a00 */
[----:B------:R-:W-:Y:S01]  /*02d0*/  IADD3 R2, PT, PT, R5, 0x1, RZ ;  /* 0x0000000105027810 */ /* 0x000fe20007ffe0ff */
[----:B------:R-:W-:-:S03]  /*02e0*/  IMAD.MOV.U32 R8, RZ, RZ, RZ ;  /* 0x000000ffff087224 */ /* 0x000fc600078e00ff */
[----:B------:R-:W-:Y:S02]  /*02f0*/  LOP3.LUT R4, R2, 0x3, RZ, 0xc0, !PT ;  /* 0x0000000302047812 */ /* 0x000fe400078ec0ff */
[----:B------:R-:W-:-:S03]  /*0300*/  MOV R2, R21 ;  /* 0x0000001500027202 */ /* 0x000fc60000000f00 */
[----:B------:R-:W-:-:S07]  /*0310*/  IMAD.MOV R10, RZ, RZ, -R4 ;  /* 0x000000ffff0a7224 */ /* 0x000fce00078e0a04 */
.L_x_112:
[----:B0-----:R-:W-:-:S06]  /*0320*/  IMAD.WIDE R4, R2, 0x4, R6 ;  /* 0x0000000402047825 */ /* 0x001fcc00078e0206 */
[----:B------:R-:W2:Y:S01]  /*0330*/  LDG.E.CONSTANT R5, desc[UR10][R4.64] ;  /* 0x0000000a04057981 */ /* 0x000ea2000c1e9900 */
[----:B------:R-:W-:Y:S01]  /*0340*/  IADD3 R10, PT, PT, R10, 0x1, RZ ;  /* 0x000000010a0a7810 */ /* 0x000fe20007ffe0ff */
[----:B------:R-:W-:-:S03]  /*0350*/  IMAD.IADD R2, R9, 0x1, R2 ;  /* 0x0000000109027824 */ /* 0x000fc600078e0202 */
[----:B------:R-:W-:Y:S01]  /*0360*/  ISETP.NE.AND P0, PT, R10, RZ, PT ;  /* 0x000000ff0a00720c */ /* 0x000fe20003f05270 */
[----:B--2---:R-:W-:-:S12]  /*0370*/  FFMA R8, R5, R5, R8 ;  /* 0x0000000505087223 */ /* 0x004fd80000000008 */
[----:B------:R-:W-:Y:S05]  /*0380*/  @P0 BRA `(.L_x_112) ;  /* 0xfffffffc00e40947 */ /* 0x000fea000383ffff */
.L_x_111:
[----:B------:R-:W-:Y:S05]  /*0390*/  BSYNC.RECONVERGENT B1 ;  /* 0x0000000000017941 */ /* 0x000fea0003800200 */
.L_x_110:
[----:B------:R-:W-:Y:S05]  /*03a0*/  @!P1 BRA `(.L_x_109) ;  /* 0x0000000000409947 */ /* 0x000fea0003800000 */
.L_x_113:
[----:B------:R-:W0:Y:S02]  /*03b0*/  LDC.64 R4, c[0x0][0x388] ;  /* 0x0000e200ff047b82 */ /* 0x000e240000000a00 */
[----:B0-----:R-:W-:-:S04]  /*03c0*/  IMAD.WIDE R12, R2, 0x4, R4 ;  /* 0x00000004020c7825 */ /* 0x001fc800078e0204 */
[C---:B------:R-:W-:Y:S02]  /*03d0*/  IMAD.WIDE R4, R9.reuse, 0x4, R12 ;  /* 0x0000000409047825 */ /* 0x040fe400078e020c */
[----:B------:R-:W2:Y:S02]  /*03e0*/  LDG.E.CONSTANT R13, desc[UR10][R12.64] ;  /* 0x0000000a0c0d7981 */ /* 0x000ea4000c1e9900 */
[C---:B------:R-:W-:Y:S02]  /*03f0*/  IMAD.WIDE R6, R9.reuse, 0x4, R4 ;  /* 0x0000000409067825 */ /* 0x040fe400078e0204 */
[----:B------:R-:W3:Y:S02]  /*0400*/  LDG.E.CONSTANT R4, desc[UR10][R4.64] ;  /* 0x0000000a04047981 */ /* 0x000ee4000c1e9900 */
[C---:B------:R-:W-:Y:S02]  /*0410*/  IMAD.WIDE R10, R9.reuse, 0x4, R6 ;  /* 0x00000004090a7825 */ /* 0x040fe400078e0206 */
[----:B------:R-:W4:Y:S04]  /*0420*/  LDG.E.CONSTANT R7, desc[UR10][R6.64] ;  /* 0x0000000a06077981 */ /* 0x000f28000c1e9900 */
[----:B------:R-:W5:Y:S01]  /*0430*/  LDG.E.CONSTANT R11, desc[UR10][R10.64] ;  /* 0x0000000a0a0b7981 */ /* 0x000f62000c1e9900 */
[----:B------:R-:W-:-:S04]  /*0440*/  LEA R2, R9, R2, 0x2 ;  /* 0x0000000209027211 */ /* 0x000fc800078e10ff */
[----:B------:R-:W-:Y:S01]  /*0450*/  ISETP.GE.AND P0, PT, R2, UR4, PT ;  /* 0x0000000402007c0c */ /* 0x000fe2000bf06270 */
[----:B--2---:R-:W-:-:S04]  /*0460*/  FFMA R15, R13, R13, R8 ;  /* 0x0000000d0d0f7223 */ /* 0x004fc80000000008 */
[----:B---3--:R-:W-:-:S04]  /*0470*/  FFMA R8, R4, R4, R15 ;  /* 0x0000000404087223 */ /* 0x008fc8000000000f */
[----:B----4-:R-:W-:-:S04]  /*0480*/  FFMA R8, R7, R7, R8 ;  /* 0x0000000707087223 */ /* 0x010fc80000000008 */
[----:B-----5:R-:W-:Y:S01]  /*0490*/  FFMA R8, R11, R11, R8 ;  /* 0x0000000b0b087223 */ /* 0x020fe20000000008 */
[----:B------:R-:W-:Y:S06]  /*04a0*/  @!P0 BRA `(.L_x_113) ;  /* 0xfffffffc00c08947 */ /* 0x000fec000383ffff */
.L_x_109:
[----:B------:R-:W-:Y:S05]  /*04b0*/  BSYNC.RECONVERGENT B0 ;  /* 0x0000000000007941 */ /* 0x000fea0003800200 */
.L_x_108:
[----:B------:R-:W0:Y:S01]  /*04c0*/  SHFL.DOWN PT, R5, R8, 0x10, 0x1f ;  /* 0x0a001f0008057f89 */ /* 0x000e2200000e0000 */
[----:B------:R-:W-:Y:S01]  /*04d0*/  LOP3.LUT P0, RZ, R0, 0x1f, RZ, 0xc0, !PT ;  /* 0x0000001f00ff7812 */ /* 0x000fe2000780c0ff */
[----:B------:R-:W-:Y:S01]  /*04e0*/  BSSY B0, `(.L_x_114) ;  /* 0x000002a000007945 */ /* 0x000fe20003800000 */
[----:B------:R-:W-:-:S04]  /*04f0*/  SHF.R.U32.HI R3, RZ, 0x5, R3 ;  /* 0x00000005ff037819 */ /* 0x000fc80000011603 */
[----:B------:R-:W-:-:S07]  /*0500*/  ISETP.GE.U32.AND P1, PT, R0, R3, PT ;  /* 0x000000030000720c */ /* 0x000fce0003f26070 */
[----:B------:R-:W1:Y:S06]  /*0510*/  @!P0 S2R R6, SR_CgaCtaId ;  /* 0x0000000000068919 */ /* 0x000e6c0000008800 */
[----:B------:R-:W2:Y:S01]  /*0520*/  @!P1 S2R R11, SR_CgaCtaId ;  /* 0x00000000000b9919 */ /* 0x000ea20000008800 */
[----:B0-----:R-:W-:-:S05]  /*0530*/  FADD R5, R5, R8 ;  /* 0x0000000805057221 */ /* 0x001fca0000000000 */
[----:B------:R-:W0:Y:S02]  /*0540*/  SHFL.DOWN PT, R2, R5, 0x8, 0x1f ;  /* 0x09001f0005027f89 */ /* 0x000e2400000e0000 */
[----:B0-----:R-:W-:Y:S01]  /*0550*/  FADD R2, R5, R2 ;  /* 0x0000000205027221 */ /* 0x001fe20000000000 */
[----:B------:R-:W-:-:S04]  /*0560*/  @!P0 MOV R5, 0x400 ;  /* 0x0000040000058802 */ /* 0x000fc80000000f00 */
[----:B------:R-:W0:Y:S01]  /*0570*/  SHFL.DOWN PT, R7, R2, 0x4, 0x1f ;  /* 0x08801f0002077f89 */ /* 0x000e2200000e0000 */
[----:B-1----:R-:W-:-:S04]  /*0580*/  @!P0 LEA R5, R6, R5, 0x18 ;  /* 0x0000000506058211 */ /* 0x002fc800078ec0ff */
[----:B------:R-:W-:Y:S01]  /*0590*/  @!P0 LEA.HI R5, R0, R5, RZ, 0x1d ;  /* 0x0000000500058211 */ /* 0x000fe200078fe8ff */
[----:B0-----:R-:W-:Y:S01]  /*05a0*/  FADD R7, R2, R7 ;  /* 0x0000000702077221 */ /* 0x001fe20000000000 */
[----:B------:R-:W-:-:S04]  /*05b0*/  @!P1 MOV R2, 0x400 ;  /* 0x0000040000029802 */ /* 0x000fc80000000f00 */
[----:B------:R-:W0:Y:S01]  /*05c0*/  SHFL.DOWN PT, R4, R7, 0x2, 0x1f ;  /* 0x08401f0007047f89 */ /* 0x000e2200000e0000 */
[----:B--2---:R-:W-:Y:S01]  /*05d0*/  @!P1 LEA R11, R11, R2, 0x18 ;  /* 0x000000020b0b9211 */ /* 0x004fe200078ec0ff */
[----:B------:R-:W-:Y:S02]  /*05e0*/  IMAD.MOV.U32 R2, RZ, RZ, RZ ;  /* 0x000000ffff027224 */ /* 0x000fe400078e00ff */
[----:B0-----:R-:W-:-:S05]  /*05f0*/  FADD R4, R7, R4 ;  /* 0x0000000407047221 */ /* 0x001fca0000000000 */
[----:B------:R-:W0:Y:S02]  /*0600*/  SHFL.DOWN PT, R3, R4, 0x1, 0x1f ;  /* 0x08201f0004037f89 */ /* 0x000e2400000e0000 */
[----:B0-----:R-:W-:Y:S01]  /*0610*/  FADD R6, R4, R3 ;  /* 0x0000000304067221 */ /* 0x001fe20000000000 */
[----:B------:R-:W-:-:S04]  /*0620*/  @!P1 LEA R3, R0, R11, 0x2 ;  /* 0x0000000b00039211 */ /* 0x000fc800078e10ff */
[----:B------:R0:W-:Y:S01]  /*0630*/  @!P0 STS [R5], R6 ;  /* 0x0000000605008388 */ /* 0x0001e20000000800 */
[----:B------:R-:W-:Y:S01]  /*0640*/  BAR.SYNC.DEFER_BLOCKING 0x0 ;  /* 0x0000000000007b1d */ /* 0x000fe20000010000 */
[----:B------:R-:W-:-:S05]  /*0650*/  ISETP.GT.U32.AND P0, PT, R0, 0x1f, PT ;  /* 0x0000001f0000780c */ /* 0x000fca0003f04070 */
[----:B------:R0:W1:Y:S08]  /*0660*/  @!P1 LDS R2, [R3] ;  /* 0x0000000003029984 */ /* 0x0000700000000800 */
[----:B0-----:R-:W-:Y:S05]  /*0670*/  @P0 BRA `(.L_x_115) ;  /* 0x0000000000400947 */ /* 0x001fea0003800000 */
[----:B------:R-:W-:-:S03]  /*0680*/  UMOV UR4, 0xffffffff ;  /* 0xffffffff00047882 */ /* 0x000fc60000000000 */
[----:B------:R-:W-:Y:S05]  /*0690*/  BRA.DIV UR4, `(.L_x_116) ;  /* 0x0000001604907947 */ /* 0x000fea000b800000 */
[----:B-1----:R-:W0:Y:S02]  /*06a0*/  SHFL.DOWN PT, R3, R2, 0x10, 0x1f ;  /* 0x0a001f0002037f89 */ /* 0x002e2400000e0000 */
[----:B0-----:R-:W-:-:S05]  /*06b0*/  FADD R3, R3, R2 ;  /* 0x0000000203037221 */ /* 0x001fca0000000000 */
[----:B------:R-:W0:Y:S02]  /*06c0*/  SHFL.DOWN PT, R4, R3, 0x8, 0x1f ;  /* 0x09001f0003047f89 */ /* 0x000e2400000e0000 */
[----:B0-----:R-:W-:-:S05]  /*06d0*/  FADD R4, R3, R4 ;  /* 0x0000000403047221 */ /* 0x001fca0000000000 */
[----:B------:R-:W0:Y:S02]  /*06e0*/  SHFL.DOWN PT, R5, R4, 0x4, 0x1f ;  /* 0x08801f0004057f89 */ /* 0x000e2400000e0000 */
[----:B0-----:R-:W-:-:S05]  /*06f0*/  FADD R5, R4, R5 ;  /* 0x0000000504057221 */ /* 0x001fca0000000000 */
[----:B------:R-:W0:Y:S02]  /*0700*/  SHFL.DOWN PT, R6, R5, 0x2, 0x1f ;  /* 0x08401f0005067f89 */ /* 0x000e2400000e0000 */
[----:B0-----:R-:W-:-:S05]  /*0710*/  FADD R6, R5, R6 ;  /* 0x0000000605067221 */ /* 0x001fca0000000000 */
[----:B------:R0:W1:Y:S02]  /*0720*/  SHFL.DOWN PT, R7, R6, 0x1, 0x1f ;  /* 0x08201f0006077f89 */ /* 0x00006400000e0000 */
.L_x_161:
[----:B------:R-:W-:Y:S01]  /*0730*/  ISETP.NE.AND P0, PT, R0, RZ, PT ;  /* 0x000000ff0000720c */ /* 0x000fe20003f05270 */
[----:B-1----:R-:W-:-:S12]  /*0740*/  FADD R7, R6, R7 ;  /* 0x0000000706077221 */ /* 0x002fd80000000000 */
[----:B------:R-:W-:Y:S05]  /*0750*/  @P0 BRA `(.L_x_115) ;  /* 0x0000000000080947 */ /* 0x000fea0003800000 */
[----:B------:R-:W1:Y:S02]  /*0760*/  LDC.64 R2, c[0x0][0x3a0] ;  /* 0x0000e800ff027b82 */ /* 0x000e640000000a00 */
[----:B-1----:R2:W-:Y:S02]  /*0770*/  REDG.E.ADD.F32.FTZ.RN.STRONG.GPU desc[UR10][R2.64], R7 ;  /* 0x00000007020079a6 */ /* 0x0025e4000c12f30a */
.L_x_115:
[----:B------:R-:W-:Y:S05]  /*0780*/  BSYNC B0 ;  /* 0x0000000000007941 */ /* 0x000fea0003800000 */
.L_x_114:
[----:B0-----:R-:W-:-:S05]  /*0790*/  CS2R.32 R6, SR_CgaSize ;  /* 0x0000000000067805 */ /* 0x001fca0000008a00 */
[----:B------:R-:W-:-:S06]  /*07a0*/  IMAD R6, R6, -0xa0, RZ ;  /* 0xffffff6006067824 */ /* 0x000fcc00078e02ff */
[----:B------:R-:W0:Y:S01]  /*07b0*/  LDC R6, c[0x0][R6+0x258] ;  /* 0x0000960006067b82 */ /* 0x000e220000000800 */
[----:B--2---:R-:W-:-:S05]  /*07c0*/  CS2R.32 R7, SR_CgaSize ;  /* 0x0000000000077805 */ /* 0x004fca0000008a00 */
[----:B------:R-:W-:-:S06]  /*07d0*/  IMAD R7, R7, -0xa0, RZ ;  /* 0xffffff6007077824 */ /* 0x000fcc00078e02ff */
[----:B------:R-:W2:Y:S01]  /*07e0*/  LDC R7, c[0x0][R7+0x254] ;  /* 0x0000950007077b82 */ /* 0x000ea20000000800 */
[----:B0-----:R-:W-:-:S04]  /*07f0*/  ISETP.NE.U32.AND P0, PT, R6, RZ, PT ;  /* 0x000000ff0600720c */ /* 0x001fc80003f05070 */
[----:B--2---:R-:W-:-:S13]  /*0800*/  ISETP.NE.AND.EX P0, PT, R7, RZ, PT, P0 ;  /* 0x000000ff0700720c */ /* 0x004fda0003f05300 */
[----:B------:R-:W-:Y:S05]  /*0810*/  @P0 BRA `(.L_x_117) ;  /* 0x0000000000040947 */ /* 0x000fea0003800000 */
[----:B------:R-:W-:Y:S05]  /*0820*/  BPT.TRAP 0x1 ;  /* 0x000000040000795c */ /* 0x000fea0000300000 */
.L_x_117:
[----:B------:R-:W-:-:S03]  /*0830*/  UMOV UR4, 0xffffffff ;  /* 0xffffffff00047882 */ /* 0x000fc60000000000 */
[----:B------:R-:W-:Y:S05]  /*0840*/  BRA.DIV UR4, `(.L_x_118) ;  /* 0x0000001604b07947 */ /* 0x000fea000b800000 */
[----:B------:R-:W-:Y:S06]  /*0850*/  BAR.SYNC.DEFER_BLOCKING 0x0 ;  /* 0x0000000000007b1d */ /* 0x000fec0000010000 */
.L_x_164:
[----:B------:R-:W0:Y:S01]  /*0860*/  S2R R3, SR_TID.Y ;  /* 0x0000000000037919 */ /* 0x000e220000002200 */
[----:B------:R-:W-:Y:S01]  /*0870*/  BSSY B0, `(.L_x_119) ;  /* 0x0000025000007945 */ /* 0x000fe20003800000 */
[----:B------:R-:W2:Y:S01]  /*0880*/  S2R R5, SR_TID.Z ;  /* 0x0000000000057919 */ /* 0x000ea20000002300 */
[----:B0-----:R-:W-:-:S05]  /*0890*/  IMAD.IADD R0, R0, 0x1, R3 ;  /* 0x0000000100007824 */ /* 0x001fca00078e0203 */
[----:B--2---:R-:W-:-:S13]  /*08a0*/  LOP3.LUT P0, R0, R0, RZ, R5, 0xfa, !PT ;  /* 0x000000ff00007212 */ /* 0x004fda000780fa05 */
[----:B------:R-:W-:Y:S05]  /*08b0*/  @P0 BRA `(.L_x_120) ;  /* 0x0000000000800947 */ /* 0x000fea0003800000 */
[----:B------:R-:W0:Y:S01]  /*08c0*/  S2UR UR4, SR_CTAID.Y ;  /* 0x00000000000479c3 */ /* 0x000e220000002600 */
[----:B------:R-:W2:Y:S01]  /*08d0*/  S2R R3, SR_LANEID ;  /* 0x0000000000037919 */ /* 0x000ea20000000000 */
[----:B------:R-:W3:Y:S01]  /*08e0*/  LDCU UR5, c[0x0][0x374] ;  /* 0x00006e80ff0577ac */ /* 0x000ee20008000800 */
[----:B------:R-:W4:Y:S05]  /*08f0*/  LDCU UR6, c[0x0][0x378] ;  /* 0x00006f00ff0677ac */ /* 0x000f2a0008000800 */
[----:B------:R-:W5:Y:S01]  /*0900*/  S2UR UR7, SR_CTAID.Z ;  /* 0x00000000000779c3 */ /* 0x000f620000002700 */
[----:B------:R-:W-:Y:S01]  /*0910*/  VOTEU.ANY UR13, UPT, PT ;  /* 0x00000000000d7886 */ /* 0x000fe200038e0100 */
[----:B------:R-:W-:Y:S01]  /*0920*/  UIADD3 UR8, UPT, UPT, URZ, -UR12, URZ ;  /* 0x8000000cff087290 */ /* 0x000fe2000fffe0ff */
[----:B------:R-:W2:Y:S08]  /*0930*/  FLO.U32 R4, UR13 ;  /* 0x0000000d00047d00 */ /* 0x000eb000080e0000 */
[----:B-1----:R-:W1:Y:S01]  /*0940*/  POPC R2, UR13 ;  /* 0x0000000d00027d09 */ /* 0x002e620008000000 */
[----:B---3--:R-:W-:-:S02]  /*0950*/  UIMAD UR5, UR8, UR5, URZ ;  /* 0x00000005080572a4 */ /* 0x008fc4000f8e02ff */
[----:B0-----:R-:W-:Y:S02]  /*0960*/  UIADD3 UR4, UPT, UPT, UR9, UR4, URZ ;  /* 0x0000000409047290 */ /* 0x001fe4000fffe0ff */
[----:B-----5:R-:W-:Y:S01]  /*0970*/  UIADD3 UR7, UPT, UPT, -UR7, URZ, URZ ;  /* 0x000000ff07077290 */ /* 0x020fe2000fffe1ff */
[----:B--2---:R-:W-:-:S03]  /*0980*/  ISETP.EQ.U32.AND P0, PT, R4, R3, PT ;  /* 0x000000030400720c */ /* 0x004fc60003f02070 */
[----:B------:R-:W-:Y:S02]  /*0990*/  UISETP.NE.AND UP0, UPT, UR4, UR7, UPT ;  /* 0x000000070400728c */ /* 0x000fe4000bf05270 */
[----:B----4-:R-:W-:-:S04]  /*09a0*/  UIMAD UR4, UR6, UR5, -0x7fffffff ;  /* 0x80000001060474a4 */ /* 0x010fc8000f8e0205 */
[----:B------:R-:W-:-:S06]  /*09b0*/  USEL UR4, UR4, 0x1, !UP0 ;  /* 0x0000000104047887 */ /* 0x000fcc000c000000 */
[----:B-1----:R-:W-:Y:S01]  /*09c0*/  IMAD R3, R2, UR4, RZ ;  /* 0x0000000402037c24 */ /* 0x002fe2000f8e02ff */
[----:B------:R-:W-:Y:S06]  /*09d0*/  @P0 MEMBAR.ALL.GPU ;  /* 0x0000000000000992 */ /* 0x000fec000000a000 */
[----:B------:R-:W-:-:S00]  /*09e0*/  @P0 ERRBAR ;  /* 0x00000000000009ab */ /* 0x000fc00000000000 */
[----:B------:R-:W-:Y:S06]  /*09f0*/  @P0 CGAERRBAR ;  /* 0x00000000000005ab */ /* 0x000fec0000000000 */
[----:B------:R-:W2:Y:S01]  /*0a00*/  @P0 ATOM.E.ADD.STRONG.GPU PT, R3, desc[UR10][R6.64+0x4], R3 ;  /* 0x800004030603098a */ /* 0x000ea200081ef10a */
[----:B------:R-:W0:Y:S02]  /*0a10*/  S2R R5, SR_LTMASK ;  /* 0x0000000000057919 */ /* 0x000e240000003900 */
[----:B0-----:R-:W-:-:S06]  /*0a20*/  LOP3.LUT R5, R5, UR13, RZ, 0xc0, !PT ;  /* 0x0000000d05057c12 */ /* 0x001fcc000f8ec0ff */
[----:B------:R-:W0:Y:S01]  /*0a30*/  POPC R5, R5 ;  /* 0x0000000500057309 */ /* 0x000e220000000000 */
[----:B--2---:R-:W0:Y:S02]  /*0a40*/  SHFL.IDX PT, R2, R3, R4, 0x1f ;  /* 0x00001f0403027589 */ /* 0x004e2400000e0000 */
[----:B0-----:R-:W-:-:S07]  /*0a50*/  IMAD R2, R5, UR4, R2 ;  /* 0x0000000405027c24 */ /* 0x001fce000f8e0202 */
.L_x_121:
[----:B------:R-:W2:Y:S04]  /*0a60*/  LD.E.STRONG.GPU R3, desc[UR10][R6.64+0x4] ;  /* 0x0000040a06037980 */ /* 0x000ea8000c10f900 */
[----:B--2---:R-:W-:Y:S01]  /*0a70*/  CCTL.IVALL ;  /* 0x00000000ff00798f */ /* 0x004fe20002000000 */
[----:B------:R-:W-:Y:S05]  /*0a80*/  YIELD ;  /* 0x0000000000007946 */ /* 0x000fea0003800000 */
[----:B------:R-:W-:-:S04]  /*0a90*/  LOP3.LUT R3, R3, R2, RZ, 0x3c, !PT ;  /* 0x0000000203037212 */ /* 0x000fc800078e3cff */
[----:B------:R-:W-:-:S13]  /*0aa0*/  ISETP.GT.AND P0, PT, R3, -0x1, PT ;  /* 0xffffffff0300780c */ /* 0x000fda0003f04270 */
[----:B------:R-:W-:Y:S05]  /*0ab0*/  @P0 BRA `(.L_x_121) ;  /* 0xfffffffc00e80947 */ /* 0x000fea000383ffff */
.L_x_120:
[----:B------:R-:W-:Y:S05]  /*0ac0*/  BSYNC B0 ;  /* 0x0000000000007941 */ /* 0x000fea0003800000 */
.L_x_119:
[----:B------:R-:W-:-:S03]  /*0ad0*/  UMOV UR4, 0xffffffff ;  /* 0xffffffff00047882 */ /* 0x000fc60000000000 */
[----:B------:R-:W-:Y:S05]  /*0ae0*/  BRA.DIV UR4, `(.L_x_122) ;  /* 0x0000001604347947 */ /* 0x000fea000b800000 */
[----:B------:R-:W-:Y:S06]  /*0af0*/  BAR.SYNC.DEFER_BLOCKING 0x0 ;  /* 0x0000000000007b1d */ /* 0x000fec0000010000 */
.L_x_167:
[----:B------:R-:W-:Y:S01]  /*0b00*/  ISETP.NE.AND P0, PT, R21, RZ, PT ;  /* 0x000000ff1500720c */ /* 0x000fe20003f05270 */
[----:B------:R-:W-:-:S12]  /*0b10*/  BSSY.RECONVERGENT B0, `(.L_x_123) ;  /* 0x0000027000007945 */ /* 0x000fd80003800200 */
[----:B------:R-:W-:Y:S05]  /*0b20*/  @P0 BRA `(.L_x_124) ;  /* 0x0000000000940947 */ /* 0x000fea0003800000 */
[----:B-1----:R-:W0:Y:S02]  /*0b30*/  LDC.64 R2, c[0x0][0x3a0] ;  /* 0x0000e800ff027b82 */ /* 0x002e240000000a00 */
[----:B0-----:R-:W2:Y:S02]  /*0b40*/  LDG.E R3, desc[UR10][R2.64] ;  /* 0x0000000a02037981 */ /* 0x001ea4000c1e1900 */
[----:B--2---:R-:W-:Y:S01]  /*0b50*/  IADD3 R5, PT, PT, R3, -0xd000000, RZ ;  /* 0xf300000003057810 */ /* 0x004fe20007ffe0ff */
[----:B------:R0:W1:Y:S03]  /*0b60*/  MUFU.RSQ R4, R3 ;  /* 0x0000000300047308 */ /* 0x0000660000001400 */
[----:B------:R-:W-:-:S13]  /*0b70*/  ISETP.GT.U32.AND P0, PT, R5, 0x727fffff, PT ;  /* 0x727fffff0500780c */ /* 0x000fda0003f04070 */
[----:B0-----:R-:W-:Y:S05]  /*0b80*/  @!P0 BRA `(.L_x_125) ;  /* 0x0000000000188947 */ /* 0x001fea0003800000 */
[----:B------:R-:W-:Y:S01]  /*0b90*/  BSSY.RECONVERGENT B1, `(.L_x_126) ;  /* 0x0000003000017945 */ /* 0x000fe20003800200 */
[----:B------:R-:W-:-:S07]  /*0ba0*/  MOV R2, 0xbc0 ;  /* 0x00000bc000027802 */ /* 0x000fce0000000f00 */
[----:B-1----:R-:W-:Y:S05]  /*0bb0*/  CALL.REL.NOINC `($__internal_5_$__cuda_sm20_sqrt_rn_f32_slowpath) ;  /* 0x0000001400847944 */ /* 0x002fea0003c00000 */
[----:B------:R-:W-:Y:S05]  /*0bc0*/  BSYNC.RECONVERGENT B1 ;  /* 0x0000000000017941 */ /* 0x000fea0003800200 */
.L_x_126:
[----:B------:R-:W-:Y:S01]  /*0bd0*/  IMAD.MOV.U32 R3, RZ, RZ, R24 ;  /* 0x000000ffff037224 */ /* 0x000fe200078e0018 */
[----:B------:R-:W-:Y:S06]  /*0be0*/  BRA `(.L_x_127) ;  /* 0x0000000000107947 */ /* 0x000fec0003800000 */
.L_x_125:
[----:B-1----:R-:W-:Y:S01]  /*0bf0*/  FMUL.FTZ R2, R3, R4 ;  /* 0x0000000403027220 */ /* 0x002fe20000410000 */
[----:B------:R-:W-:-:S03]  /*0c00*/  FMUL.FTZ R4, R4, 0.5 ;  /* 0x3f00000004047820 */ /* 0x000fc60000410000 */
[----:B------:R-:W-:-:S04]  /*0c10*/  FFMA R3, -R2, R2, R3 ;  /* 0x0000000202037223 */ /* 0x000fc80000000103 */
[----:B------:R-:W-:-:S07]  /*0c20*/  FFMA R3, R3, R4, R2 ;  /* 0x0000000403037223 */ /* 0x000fce0000000002 */
.L_x_127:
[----:B------:R-:W0:Y:S01]  /*0c30*/  LDCU UR4, c[0x0][0x3c4] ;  /* 0x00007880ff0477ac */ /* 0x000e220008000800 */
[----:B------:R-:W1:Y:S01]  /*0c40*/  MUFU.RCP R2, R3 ;  /* 0x0000000300027308 */ /* 0x000e620000001000 */
[----:B------:R-:W-:Y:S01]  /*0c50*/  BSSY.RECONVERGENT B1, `(.L_x_128) ;  /* 0x000000f000017945 */ /* 0x000fe20003800200 */
[----:B0-----:R-:W-:Y:S01]  /*0c60*/  MOV R8, UR4 ;  /* 0x0000000400087c02 */ /* 0x001fe20008000f00 */
[----:B-1----:R-:W-:Y:S01]  /*0c70*/  FFMA R5, R2, -R3, 1 ;  /* 0x3f80000002057423 */ /* 0x002fe20000000803 */
[----:B------:R-:W-:-:S04]  /*0c80*/  FSETP.GT.AND P2, PT, R3, UR4, PT ;  /* 0x0000000403007c0b */ /* 0x000fc8000bf44000 */
[----:B------:R-:W0:Y:S01]  /*0c90*/  FCHK P0, R8, R3 ;  /* 0x0000000308007302 */ /* 0x000e220000000000 */
[----:B------:R-:W-:-:S04]  /*0ca0*/  FFMA R2, R2, R5, R2 ;  /* 0x0000000502027223 */ /* 0x000fc80000000002 */
[----:B------:R-:W-:-:S04]  /*0cb0*/  FFMA R4, R2, UR4, RZ ;  /* 0x0000000402047c23 */ /* 0x000fc800080000ff */
[----:B------:R-:W-:-:S04]  /*0cc0*/  FFMA R5, R4, -R3, UR4 ;  /* 0x0000000404057e23 */ /* 0x000fc80008000803 */
[----:B------:R-:W-:Y:S01]  /*0cd0*/  FFMA R4, R2, R5, R4 ;  /* 0x0000000502047223 */ /* 0x000fe20000000004 */
[----:B0-----:R-:W-:Y:S06]  /*0ce0*/  @!P0 BRA `(.L_x_129) ;  /* 0x0000000000148947 */ /* 0x001fec0003800000 */
[----:B------:R-:W0:Y:S01]  /*0cf0*/  LDCU UR4, c[0x0][0x3c4] ;  /* 0x00007880ff0477ac */ /* 0x000e220008000800 */
[----:B------:R-:W-:Y:S01]  /*0d00*/  MOV R20, 0xd30 ;  /* 0x00000d3000147802 */ /* 0x000fe20000000f00 */
[----:B0-----:R-:W-:-:S07]  /*0d10*/  IMAD.U32 R2, RZ, RZ, UR4 ;  /* 0x00000004ff027e24 */ /* 0x001fce000f8e00ff */
[----:B------:R-:W-:Y:S05]  /*0d20*/  CALL.REL.NOINC `($__internal_6_$__cuda_sm3x_div_rn_noftz_f32_slowpath) ;  /* 0x00000014007c7944 */ /* 0x000fea0003c00000 */
[----:B------:R-:W-:-:S07]  /*0d30*/  MOV R4, R2 ;  /* 0x0000000200047202 */ /* 0x000fce0000000f00 */
.L_x_129:
[----:B------:R-:W-:Y:S05]  /*0d40*/  BSYNC.RECONVERGENT B1 ;  /* 0x0000000000017941 */ /* 0x000fea0003800200 */
.L_x_128:
[----:B------:R-:W0:Y:S01]  /*0d50*/  LDC.64 R2, c[0x0][0x3a0] ;  /* 0x0000e800ff027b82 */ /* 0x000e220000000a00 */
[----:B------:R-:W-:-:S05]  /*0d60*/  FSEL R5, R4, 1, P2 ;  /* 0x3f80000004057808 */ /* 0x000fca0001000000 */
[----:B0-----:R0:W-:Y:S02]  /*0d70*/  STG.E desc[UR10][R2.64], R5 ;  /* 0x0000000502007986 */ /* 0x0011e4000c10190a */
.L_x_124:
[----:B------:R-:W-:Y:S05]  /*0d80*/  BSYNC.RECONVERGENT B0 ;  /* 0x0000000000007941 */ /* 0x000fea0003800200 */
.L_x_123:
[----:B------:R-:W-:-:S04]  /*0d90*/  ISETP.NE.U32.AND P0, PT, R6, RZ, PT ;  /* 0x000000ff0600720c */ /* 0x000fc80003f05070 */
[----:B------:R-:W-:-:S13]  /*0da0*/  ISETP.NE.AND.EX P0, PT, R7, RZ, PT, P0 ;  /* 0x000000ff0700720c */ /* 0x000fda0003f05300 */
[----:B------:R-:W-:Y:S05]  /*0db0*/  @P0 BRA `(.L_x_130) ;  /* 0x0000000000040947 */ /* 0x000fea0003800000 */
[----:B------:R-:W-:Y:S05]  /*0dc0*/  BPT.TRAP 0x1 ;  /* 0x000000040000795c */ /* 0x000fea0000300000 */
.L_x_130:
[----:B------:R-:W-:Y:S01]  /*0dd0*/  UMOV UR4, 0xffffffff ;  /* 0xffffffff00047882 */ /* 0x000fe20000000000 */
[----:B------:R-:W-:Y:S02]  /*0de0*/  ISETP.NE.AND P0, PT, R0, RZ, PT ;  /* 0x000000ff0000720c */ /* 0x000fe40003f05270 */
[----:B------:R-:W-:Y:S11]  /*0df0*/  BRA.DIV UR4, `(.L_x_131) ;  /* 0x00000012049c7947 */ /* 0x000ff6000b800000 */
[----:B------:R-:W-:Y:S06]  /*0e00*/  BAR.SYNC.DEFER_BLOCKING 0x0 ;  /* 0x0000000000007b1d */ /* 0x000fec0000010000 */
.L_x_170:
[----:B------:R-:W-:Y:S04]  /*0e10*/  BSSY B0, `(.L_x_132) ;  /* 0x0000022000007945 */ /* 0x000fe80003800000 */
[----:B------:R-:W-:Y:S05]  /*0e20*/  @P0 BRA `(.L_x_133) ;  /* 0x0000000000800947 */ /* 0x000fea0003800000 */
[----:B0-----:R-:W0:Y:S01]  /*0e30*/  S2R R3, SR_LANEID ;  /* 0x0000000000037919 */ /* 0x001e220000000000 */
[----:B------:R-:W2:Y:S01]  /*0e40*/  S2UR UR6, SR_CTAID.Y ;  /* 0x00000000000679c3 */ /* 0x000ea20000002600 */
[----:B------:R-:W3:Y:S01]  /*0e50*/  LDCU UR4, c[0x0][0x374] ;  /* 0x00006e80ff0477ac */ /* 0x000ee20008000800 */
[----:B------:R-:W4:Y:S06]  /*0e60*/  LDCU UR5, c[0x0][0x378] ;  /* 0x00006f00ff0577ac */ /* 0x000f2c0008000800 */
[----:B------:R-:W5:Y:S01]  /*0e70*/  S2UR UR7, SR_CTAID.Z ;  /* 0x00000000000779c3 */ /* 0x000f620000002700 */
[----:B------:R-:W-:Y:S01]  /*0e80*/  VOTEU.ANY UR13, UPT, PT ;  /* 0x00000000000d7886 */ /* 0x000fe200038e0100 */
[----:B------:R-:W-:Y:S01]  /*0e90*/  UIADD3 UR8, UPT, UPT, URZ, -UR12, URZ ;  /* 0x8000000cff087290 */ /* 0x000fe2000fffe0ff */
[----:B-1----:R-:W0:Y:S08]  /*0ea0*/  FLO.U32 R2, UR13 ;  /* 0x0000000d00027d00 */ /* 0x002e3000080e0000 */
[----:B------:R-:W1:Y:S01]  /*0eb0*/  POPC R0, UR13 ;  /* 0x0000000d00007d09 */ /* 0x000e620008000000 */
[----:B---3--:R-:W-:-:S02]  /*0ec0*/  UIMAD UR4, UR8, UR4, URZ ;  /* 0x00000004080472a4 */ /* 0x008fc4000f8e02ff */
[----:B--2---:R-:W-:Y:S02]  /*0ed0*/  UIADD3 UR6, UPT, UPT, UR9, UR6, URZ ;  /* 0x0000000609067290 */ /* 0x004fe4000fffe0ff */
[----:B----4-:R-:W-:Y:S01]  /*0ee0*/  UIMAD UR4, UR5, UR4, -0x7fffffff ;  /* 0x80000001050474a4 */ /* 0x010fe2000f8e0204 */
[----:B0-----:R-:W-:Y:S01]  /*0ef0*/  ISETP.EQ.U32.AND P0, PT, R2, R3, PT ;  /* 0x000000030200720c */ /* 0x001fe20003f02070 */
[----:B-----5:R-:W-:-:S04]  /*0f00*/  UIADD3 UR7, UPT, UPT, -UR7, URZ, URZ ;  /* 0x000000ff07077290 */ /* 0x020fc8000fffe1ff */
[----:B------:R-:W-:-:S04]  /*0f10*/  UISETP.NE.AND UP0, UPT, UR6, UR7, UPT ;  /* 0x000000070600728c */ /* 0x000fc8000bf05270 */
[----:B------:R-:W-:-:S06]  /*0f20*/  USEL UR4, UR4, 0x1, !UP0 ;  /* 0x0000000104047887 */ /* 0x000fcc000c000000 */
[----:B-1----:R-:W-:Y:S01]  /*0f30*/  IMAD R3, R0, UR4, RZ ;  /* 0x0000000400037c24 */ /* 0x002fe2000f8e02ff */
[----:B------:R-:W-:Y:S06]  /*0f40*/  @P0 MEMBAR.ALL.GPU ;  /* 0x0000000000000992 */ /* 0x000fec000000a000 */
[----:B------:R-:W-:-:S00]  /*0f50*/  @P0 ERRBAR ;  /* 0x00000000000009ab */ /* 0x000fc00000000000 */
[----:B------:R-:W-:Y:S06]  /*0f60*/  @P0 CGAERRBAR ;  /* 0x00000000000005ab */ /* 0x000fec0000000000 */
[----:B------:R-:W2:Y:S01]  /*0f70*/  @P0 ATOM.E.ADD.STRONG.GPU PT, R3, desc[UR10][R6.64+0x4], R3 ;  /* 0x800004030603098a */ /* 0x000ea200081ef10a */
[----:B------:R-:W0:Y:S02]  /*0f80*/  S2R R4, SR_LTMASK ;  /* 0x0000000000047919 */ /* 0x000e240000003900 */
[----:B0-----:R-:W-:-:S04]  /*0f90*/  LOP3.LUT R4, R4, UR13, RZ, 0xc0, !PT ;  /* 0x0000000d04047c12 */ /* 0x001fc8000f8ec0ff */
[----:B------:R-:W0:Y:S01]  /*0fa0*/  POPC R5, R4 ;  /* 0x0000000400057309 */ /* 0x000e220000000000 */
[----:B--2---:R-:W0:Y:S02]  /*0fb0*/  SHFL.IDX PT, R0, R3, R2, 0x1f ;  /* 0x00001f0203007589 */ /* 0x004e2400000e0000 */
[----:B0-----:R-:W-:-:S07]  /*0fc0*/  IMAD R0, R5, UR4, R0 ;  /* 0x0000000405007c24 */ /* 0x001fce000f8e0200 */
.L_x_134:
[----:B------:R-:W2:Y:S04]  /*0fd0*/  LD.E.STRONG.GPU R3, desc[UR10][R6.64+0x4] ;  /* 0x0000040a06037980 */ /* 0x000ea8000c10f900 */
[----:B--2---:R-:W-:Y:S01]  /*0fe0*/  CCTL.IVALL ;  /* 0x00000000ff00798f */ /* 0x004fe20002000000 */
[----:B------:R-:W-:Y:S05]  /*0ff0*/  YIELD ;  /* 0x0000000000007946 */ /* 0x000fea0003800000 */
[----:B------:R-:W-:-:S04]  /*1000*/  LOP3.LUT R3, R3, R0, RZ, 0x3c, !PT ;  /* 0x0000000003037212 */ /* 0x000fc800078e3cff */
[----:B------:R-:W-:-:S13]  /*1010*/  ISETP.GT.AND P0, PT, R3, -0x1, PT ;  /* 0xffffffff0300780c */ /* 0x000fda0003f04270 */
[----:B------:R-:W-:Y:S05]  /*1020*/  @P0 BRA `(.L_x_134) ;  /* 0xfffffffc00e80947 */ /* 0x000fea000383ffff */
.L_x_133:
[----:B------:R-:W-:Y:S05]  /*1030*/  BSYNC B0 ;  /* 0x0000000000007941 */ /* 0x000fea0003800000 */
.L_x_132:
[----:B------:R-:W2:Y:S02]  /*1040*/  LDCU UR4, c[0x0][0x3c8] ;  /* 0x00007900ff0477ac */ /* 0x000ea40008000800 */
[----:B--2---:R-:W-:Y:S01]  /*1050*/  ISETP.GE.AND P0, PT, R21, UR4, PT ;  /* 0x0000000415007c0c */ /* 0x004fe2000bf06270 */
[----:B------:R-:W-:-:S03]  /*1060*/  UMOV UR4, 0xffffffff ;  /* 0xffffffff00047882 */ /* 0x000fc60000000000 */
[----:B------:R-:W-:Y:S09]  /*1070*/  BRA.DIV UR4, `(.L_x_135) ;  /* 0x0000001204287947 */ /* 0x000ff2000b800000 */
[----:B------:R-:W-:Y:S06]  /*1080*/  BAR.SYNC.DEFER_BLOCKING 0x0 ;  /* 0x0000000000007b1d */ /* 0x000fec0000010000 */
.L_x_173:
[----:B------:R-:W-:Y:S05]  /*1090*/  @P0 EXIT ;  /* 0x000000000000094d */ /* 0x000fea0003800000 */
[----:B01----:R-:W0:Y:S01]  /*10a0*/  LDC.64 R2, c[0x0][0x3a0] ;  /* 0x0000e800ff027b82 */ /* 0x003e220000000a00 */
[----:B------:R-:W1:Y:S07]  /*10b0*/  LDCU UR4, c[0x0][0x3b8] ;  /* 0x00007700ff0477ac */ /* 0x000e6e0008000800 */
[----:B------:R-:W2:Y:S08]  /*10c0*/  LDC R6, c[0x0][0x3ac] ;  /* 0x0000eb00ff067b82 */ /* 0x000eb00000000800 */
[----:B------:R-:W3:Y:S01]  /*10d0*/  LDC R5, c[0x0][0x3b0] ;  /* 0x0000ec00ff057b82 */ /* 0x000ee20000000800 */
[----:B0-----:R0:W5:Y:S07]  /*10e0*/  LDG.E R8, desc[UR10][R2.64] ;  /* 0x0000000a02087981 */ /* 0x00116e000c1e1900 */
[----:B------:R-:W4:Y:S01]  /*10f0*/  LDC R0, c[0x0][0x3c0] ;  /* 0x0000f000ff007b82 */ /* 0x000f220000000800 */
[----:B-1----:R-:W-:Y:S01]  /*1100*/  FSETP.LT.AND P0, PT, RZ, UR4, PT ;  /* 0x00000004ff007c0b */ /* 0x002fe2000bf01000 */
[----:B--2---:R-:W-:-:S06]  /*1110*/  FADD R6, -R6, 1 ;  /* 0x3f80000006067421 */ /* 0x004fcc0000000100 */
[----:B------:R-:W1:Y:S01]  /*1120*/  LDC R7, c[0x0][0x3c0] ;  /* 0x0000f000ff077b82 */ /* 0x000e620000000800 */
[----:B---3--:R-:W-:-:S07]  /*1130*/  FADD R5, -R5, 1 ;  /* 0x3f80000005057421 */ /* 0x008fce0000000100 */
[----:B------:R-:W2:Y:S08]  /*1140*/  LDC.64 R28, c[0x0][0x390] ;  /* 0x0000e400ff1c7b82 */ /* 0x000eb00000000a00 */
[----:B------:R-:W3:Y:S08]  /*1150*/  LDC.64 R30, c[0x0][0x398] ;  /* 0x0000e600ff1e7b82 */ /* 0x000ef00000000a00 */
[----:B------:R-:W0:Y:S08]  /*1160*/  LDC.64 R12, c[0x0][0x390] ;  /* 0x0000e400ff0c7b82 */ /* 0x000e300000000a00 */
[----:B------:R-:W0:Y:S08]  /*1170*/  LDC.64 R10, c[0x0][0x398] ;  /* 0x0000e600ff0a7b82 */ /* 0x000e300000000a00 */
[----:B------:R-:W0:Y:S08]  /*1180*/  LDC.64 R32, c[0x0][0x380] ;  /* 0x0000e000ff207b82 */ /* 0x000e300000000a00 */
[----:B------:R-:W0:Y:S08]  /*1190*/  LDC.64 R18, c[0x0][0x388] ;  /* 0x0000e200ff127b82 */ /* 0x000e300000000a00 */
[----:B------:R-:W0:Y:S08]  /*11a0*/  LDC.64 R14, c[0x0][0x380] ;  /* 0x0000e000ff0e7b82 */ /* 0x000e300000000a00 */
[----:B------:R-:W0:Y:S01]  /*11b0*/  LDC.64 R16, c[0x0][0x388] ;  /* 0x0000e200ff107b82 */ /* 0x000e220000000a00 */
[----:B-1234-:R-:W-:Y:S05]  /*11c0*/  @P0 BRA `(.L_x_136) ;  /* 0x0000000400600947 */ /* 0x01efea0003800000 */
.L_x_146:
[C---:B01----:R-:W-:Y:S01]  /*11d0*/  IMAD.WIDE R12, R21.reuse, 0x4, R18 ;  /* 0x00000004150c7825 */ /* 0x043fe200078e0212 */
[----:B------:R-:W0:Y:S01]  /*11e0*/  LDCU UR4, c[0x0][0x3ac] ;  /* 0x00007580ff0477ac */ /* 0x000e220008000800 */
[----:B------:R-:W1:Y:S02]  /*11f0*/  LDC R17, c[0x0][0x3bc] ;  /* 0x0000ef00ff117b82 */ /* 0x000e640000000800 */
[C---:B------:R-:W-:Y:S02]  /*1200*/  IMAD.WIDE R10, R21.reuse, 0x4, R28 ;  /* 0x00000004150a7825 */ /* 0x040fe400078e021c */
[----:B------:R-:W2:Y:S04]  /*1210*/  LDG.E.CONSTANT R13, desc[UR10][R12.64] ;  /* 0x0000000a0c0d7981 */ /* 0x000ea8000c1e9900 */
[----:B------:R-:W0:Y:S01]  /*1220*/  LDG.E R2, desc[UR10][R10.64] ;  /* 0x0000000a0a027981 */ /* 0x000e22000c1e1900 */
[----:B------:R-:W-:-:S04]  /*1230*/  IMAD.WIDE R14, R21, 0x4, R30 ;  /* 0x00000004150e7825 */ /* 0x000fc800078e021e */
[----:B--2--5:R-:W-:Y:S01]  /*1240*/  FMUL R7, R8, R13 ;  /* 0x0000000d08077220 */ /* 0x024fe20000400000 */
[----:B0-----:R-:W-:Y:S01]  /*1250*/  FMUL R3, R2, UR4 ;  /* 0x0000000402037c20 */ /* 0x001fe20008400000 */
[----:B------:R-:W0:Y:S03]  /*1260*/  LDCU UR4, c[0x0][0x3b0] ;  /* 0x00007600ff0477ac */ /* 0x000e260008000800 */
[----:B------:R-:W-:-:S05]  /*1270*/  FFMA R2, R6, R7, R3 ;  /* 0x0000000706027223 */ /* 0x000fca0000000003 */
[----:B------:R2:W-:Y:S04]  /*1280*/  STG.E desc[UR10][R10.64], R2 ;  /* 0x000000020a007986 */ /* 0x0005e8000c10190a */
[----:B------:R-:W0:Y:S01]  /*1290*/  LDG.E R3, desc[UR10][R14.64] ;  /* 0x0000000a0e037981 */ /* 0x000e22000c1e1900 */
[----:B-1----:R-:W1:Y:S01]  /*12a0*/  MUFU.RCP R13, R17 ;  /* 0x00000011000d7308 */ /* 0x002e620000001000 */
[----:B------:R-:W-:Y:S01]  /*12b0*/  FMUL R12, R5, R7 ;  /* 0x00000007050c7220 */ /* 0x000fe20000400000 */
[----:B------:R-:W-:Y:S06]  /*12c0*/  BSSY.RECONVERGENT B0, `(.L_x_137) ;  /* 0x0000011000007945 */ /* 0x000fec0003800200 */
[----:B------:R-:W3:Y:S01]  /*12d0*/  FCHK P0, R2, R17 ;  /* 0x0000001102007302 */ /* 0x000ee20000000000 */
[----:B0-----:R-:W-:-:S04]  /*12e0*/  FMUL R4, R3, UR4 ;  /* 0x0000000403047c20 */ /* 0x001fc80008400000 */
[----:B------:R-:W-:Y:S01]  /*12f0*/  FFMA R7, R7, R12, R4 ;  /* 0x0000000c07077223 */ /* 0x000fe20000000004 */
[----:B-1----:R-:W-:-:S04]  /*1300*/  FFMA R4, R13, -R17, 1 ;  /* 0x3f8000000d047423 */ /* 0x002fc80000000811 */
[----:B------:R0:W-:Y:S01]  /*1310*/  STG.E desc[UR10][R14.64], R7 ;  /* 0x000000070e007986 */ /* 0x0001e2000c10190a */
[----:B------:R-:W-:-:S04]  /*1320*/  FFMA R13, R13, R4, R13 ;  /* 0x000000040d0d7223 */ /* 0x000fc8000000000d */
[----:B--2---:R-:W-:-:S04]  /*1330*/  FFMA R10, R2, R13, RZ ;  /* 0x0000000d020a7223 */ /* 0x004fc800000000ff */
[----:B------:R-:W-:-:S04]  /*1340*/  FFMA R3, R10, -R17, R2 ;  /* 0x800000110a037223 */ /* 0x000fc80000000002 */
[----:B------:R-:W-:Y:S01]  /*1350*/  FFMA R10, R13, R3, R10 ;  /* 0x000000030d0a7223 */ /* 0x000fe2000000000a */
[----:B------:R-:W-:Y:S01]  /*1360*/  IMAD.WIDE R12, R21, 0x4, R32 ;  /* 0x00000004150c7825 */ /* 0x000fe200078e0220 */
[----:B0--3--:R-:W-:Y:S06]  /*1370*/  @!P0 BRA `(.L_x_138) ;  /* 0x0000000000148947 */ /* 0x009fec0003800000 */
[----:B------:R-:W0:Y:S01]  /*1380*/  LDCU UR4, c[0x0][0x3bc] ;  /* 0x00007780ff0477ac */ /* 0x000e220008000800 */
[----:B------:R-:W-:Y:S01]  /*1390*/  MOV R20, 0x13c0 ;  /* 0x000013c000147802 */ /* 0x000fe20000000f00 */
[----:B0-----:R-:W-:-:S07]  /*13a0*/  IMAD.U32 R3, RZ, RZ, UR4 ;  /* 0x00000004ff037e24 */ /* 0x001fce000f8e00ff */
[----:B------:R-:W-:Y:S05]  /*13b0*/  CALL.REL.NOINC `($__internal_6_$__cuda_sm3x_div_rn_noftz_f32_slowpath) ;  /* 0x0000000c00d87944 */ /* 0x000fea0003c00000 */
[----:B------:R-:W-:-:S07]  /*13c0*/  MOV R10, R2 ;  /* 0x00000002000a7202 */ /* 0x000fce0000000f00 */
.L_x_138:
[----:B------:R-:W-:Y:S05]  /*13d0*/  BSYNC.RECONVERGENT B0 ;  /* 0x0000000000007941 */ /* 0x000fea0003800200 */
.L_x_137:
        /* <DEDUP_REMOVED lines=13> */
[----:B------:R-:W-:Y:S05]  /*14b0*/  CALL.REL.NOINC `($__internal_6_$__cuda_sm3x_div_rn_noftz_f32_slowpath) ;  /* 0x0000000c00987944 */ /* 0x000fea0003c00000 */
[----:B------:R-:W-:-:S07]  /*14c0*/  IMAD.MOV.U32 R3, RZ, RZ, R2 ;  /* 0x000000ffff037224 */ /* 0x000fce00078e0002 */
.L_x_140:
[----:B------:R-:W-:Y:S05]  /*14d0*/  BSYNC.RECONVERGENT B0 ;  /* 0x0000000000007941 */ /* 0x000fea0003800200 */
.L_x_139:
[----:B------:R-:W0:Y:S01]  /*14e0*/  LDCU UR4, c[0x0][0x3a8] ;  /* 0x00007500ff0477ac */ /* 0x000e220008000800 */
[----:B------:R-:W-:Y:S01]  /*14f0*/  IADD3 R4, PT, PT, R3, -0xd000000, RZ ;  /* 0xf300000003047810 */ /* 0x000fe20007ffe0ff */
[----:B------:R1:W2:Y:S01]  /*1500*/  MUFU.RSQ R2, R3 ;  /* 0x0000000300027308 */ /* 0x0002a20000001400 */
[----:B------:R-:W-:Y:S02]  /*1510*/  BSSY.RECONVERGENT B0, `(.L_x_141) ;  /* 0x000000b000007945 */ /* 0x000fe40003800200 */
[----:B------:R-:W-:Y:S01]  /*1520*/  ISETP.GT.U32.AND P0, PT, R4, 0x727fffff, PT ;  /* 0x727fffff0400780c */ /* 0x000fe20003f04070 */
[----:B0-----:R-:W-:-:S12]  /*1530*/  FMUL R10, R10, UR4 ;  /* 0x000000040a0a7c20 */ /* 0x001fd80008400000 */
[----:B-12---:R-:W-:Y:S05]  /*1540*/  @!P0 BRA `(.L_x_142) ;  /* 0x00000000000c8947 */ /* 0x006fea0003800000 */
[----:B------:R-:W-:-:S07]  /*1550*/  MOV R2, 0x1570 ;  /* 0x0000157000027802 */ /* 0x000fce0000000f00 */
[----:B------:R-:W-:Y:S05]  /*1560*/  CALL.REL.NOINC `($__internal_5_$__cuda_sm20_sqrt_rn_f32_slowpath) ;  /* 0x0000000c00187944 */ /* 0x000fea0003c00000 */
[----:B------:R-:W-:Y:S05]  /*1570*/  BRA `(.L_x_143) ;  /* 0x0000000000107947 */ /* 0x000fea0003800000 */
.L_x_142:
[C---:B------:R-:W-:Y:S01]  /*1580*/  FMUL.FTZ R24, R2.reuse, R3 ;  /* 0x0000000302187220 */ /* 0x040fe20000410000 */
[----:B------:R-:W-:-:S03]  /*1590*/  FMUL.FTZ R2, R2, 0.5 ;  /* 0x3f00000002027820 */ /* 0x000fc60000410000 */
[----:B------:R-:W-:-:S04]  /*15a0*/  FFMA R3, -R24, R24, R3 ;  /* 0x0000001818037223 */ /* 0x000fc80000000103 */
[----:B------:R-:W-:-:S07]  /*15b0*/  FFMA R24, R3, R2, R24 ;  /* 0x0000000203187223 */ /* 0x000fce0000000018 */
.L_x_143:
[----:B------:R-:W-:Y:S05]  /*15c0*/  BSYNC.RECONVERGENT B0 ;  /* 0x0000000000007941 */ /* 0x000fea0003800200 */
.L_x_141:
[----:B------:R-:W0:Y:S01]  /*15d0*/  LDCU UR4, c[0x0][0x3b4] ;  /* 0x00007680ff0477ac */ /* 0x000e220008000800 */
[----:B------:R-:W-:Y:S01]  /*15e0*/  BSSY.RECONVERGENT B0, `(.L_x_144) ;  /* 0x000000e000007945 */ /* 0x000fe20003800200 */
[----:B0-----:R-:W-:-:S04]  /*15f0*/  FADD R7, R24, UR4 ;  /* 0x0000000418077e21 */ /* 0x001fc80008000000 */
        /* <DEDUP_REMOVED lines=8> */
[----:B------:R-:W-:Y:S01]  /*1680*/  MOV R2, R10 ;  /* 0x0000000a00027202 */ /* 0x000fe20000000f00 */
[----:B------:R-:W-:Y:S01]  /*1690*/  IMAD.MOV.U32 R3, RZ, RZ, R7 ;  /* 0x000000ffff037224 */ /* 0x000fe200078e0007 */
[----:B------:R-:W-:-:S07]  /*16a0*/  MOV R20, 0x16c0 ;  /* 0x000016c000147802 */ /* 0x000fce0000000f00 */
[----:B------:R-:W-:Y:S05]  /*16b0*/  CALL.REL.NOINC `($__internal_6_$__cuda_sm3x_div_rn_noftz_f32_slowpath) ;  /* 0x0000000c00187944 */ /* 0x000fea0003c00000 */
.L_x_145:
[----:B------:R-:W-:Y:S05]  /*16c0*/  BSYNC.RECONVERGENT B0 ;  /* 0x0000000000007941 */ /* 0x000fea0003800200 */
.L_x_144:
[----:B------:R-:W2:Y:S01]  /*16d0*/  LDG.E R3, desc[UR10][R12.64] ;  /* 0x0000000a0c037981 */ /* 0x000ea2000c1e1900 */
[----:B------:R-:W0:Y:S01]  /*16e0*/  LDCU UR4, c[0x0][0x3c8] ;  /* 0x00007900ff0477ac */ /* 0x000e220008000800 */
[----:B------:R-:W-:-:S04]  /*16f0*/  IADD3 R21, PT, PT, R9, R21, RZ ;  /* 0x0000001509157210 */ /* 0x000fc80007ffe0ff */
[----:B0-----:R-:W-:Y:S01]  /*1700*/  ISETP.GE.AND P0, PT, R21, UR4, PT ;  /* 0x0000000415007c0c */ /* 0x001fe2000bf06270 */
[----:B--2---:R-:W-:-:S05]  /*1710*/  FADD R3, R3, -R2 ;  /* 0x8000000203037221 */ /* 0x004fca0000000000 */
[----:B------:R1:W-:Y:S07]  /*1720*/  STG.E desc[UR10][R12.64], R3 ;  /* 0x000000030c007986 */ /* 0x0003ee000c10190a */
[----:B------:R-:W-:Y:S05]  /*1730*/  @!P0 BRA `(.L_x_146) ;  /* 0xfffffff800a48947 */ /* 0x000fea000383ffff */
[----:B------:R-:W-:Y:S05]  /*1740*/  EXIT ;  /* 0x000000000000794d */ /* 0x000fea0003800000 */
.L_x_136:
[C---:B0-----:R-:W-:Y:S01]  /*1750*/  IMAD.WIDE R28, R21.reuse, 0x4, R14 ;  /* 0x00000004151c7825 */ /* 0x041fe200078e020e */
[----:B------:R-:W0:Y:S01]  /*1760*/  LDC.64 R2, c[0x0][0x3b8] ;  /* 0x0000ee00ff027b82 */ /* 0x000e220000000a00 */
[----:B------:R-:W1:Y:S02]  /*1770*/  LDCU UR4, c[0x0][0x3ac] ;  /* 0x00007580ff0477ac */ /* 0x000e640008000800 */
[C---:B------:R-:W-:Y:S01]  /*1780*/  IMAD.WIDE R24, R21.reuse, 0x4, R12 ;  /* 0x0000000415187825 */ /* 0x040fe200078e020c */
[----:B------:R-:W0:Y:S03]  /*1790*/  LDG.E R19, desc[UR10][R28.64] ;  /* 0x0000000a1c137981 */ /* 0x000e26000c1e1900 */
[----:B------:R-:W-:Y:S01]  /*17a0*/  IMAD.WIDE R26, R21, 0x4, R16 ;  /* 0x00000004151a7825 */ /* 0x000fe200078e0210 */
[----:B------:R-:W1:Y:S05]  /*17b0*/  LDG.E R0, desc[UR10][R24.64] ;  /* 0x0000000a18007981 */ /* 0x000e6a000c1e1900 */
[----:B------:R-:W2:Y:S01]  /*17c0*/  LDG.E.CONSTANT R27, desc[UR10][R26.64] ;  /* 0x0000000a1a1b7981 */ /* 0x000ea2000c1e9900 */
[----:B0-----:R-:W-:Y:S01]  /*17d0*/  FMUL R23, R19, R2 ;  /* 0x0000000213177220 */ /* 0x001fe20000400000 */
[----:B-1----:R-:W-:Y:S01]  /*17e0*/  FMUL R31, R0, UR4 ;  /* 0x00000004001f7c20 */ /* 0x002fe20008400000 */
[----:B------:R-:W0:Y:S02]  /*17f0*/  LDCU UR4, c[0x0][0x3b0] ;  /* 0x00007600ff0477ac */ /* 0x000e240008000800 */
[----:B--2--5:R-:W-:Y:S01]  /*1800*/  FFMA R0, R8, R27, R23 ;  /* 0x0000001b08007223 */ /* 0x024fe20000000017 */
[----:B------:R-:W-:-:S04]  /*1810*/  IMAD.WIDE R22, R21, 0x4, R10 ;  /* 0x0000000415167825 */ /* 0x000fc800078e020a */
[----:B------:R-:W-:-:S05]  /*1820*/  FFMA R2, R6, R0, R31 ;  /* 0x0000000006027223 */ /* 0x000fca000000001f */
[----:B------:R1:W-:Y:S04]  /*1830*/  STG.E desc[UR10][R24.64], R2 ;  /* 0x0000000218007986 */ /* 0x0003e8000c10190a */
[----:B------:R-:W0:Y:S01]  /*1840*/  LDG.E R4, desc[UR10][R22.64] ;  /* 0x0000000a16047981 */ /* 0x000e22000c1e1900 */
[----:B------:R-:W2:Y:S08]  /*1850*/  MUFU.RCP R18, R3 ;  /* 0x0000000300127308 */ /* 0x000eb00000001000 */
[----:B------:R-:W3:Y:S01]  /*1860*/  FCHK P0, R2, R3 ;  /* 0x0000000302007302 */ /* 0x000ee20000000000 */
[----:B------:R-:W-:Y:S01]  /*1870*/  BSSY.RECONVERGENT B0, `(.L_x_147) ;  /* 0x0000010000007945 */ /* 0x000fe20003800200 */
[----:B0-----:R-:W-:Y:S01]  /*1880*/  FMUL R27, R4, UR4 ;  /* 0x00000004041b7c20 */ /* 0x001fe20008400000 */
[----:B------:R-:W-:-:S04]  /*1890*/  FMUL R4, R5, R0 ;  /* 0x0000000005047220 */ /* 0x000fc80000400000 */
[----:B------:R-:W-:Y:S01]  /*18a0*/  FFMA R0, R0, R4, R27 ;  /* 0x0000000400007223 */ /* 0x000fe2000000001b */
[----:B--2---:R-:W-:-:S04]  /*18b0*/  FFMA R27, R18, -R3, 1 ;  /* 0x3f800000121b7423 */ /* 0x004fc80000000803 */
[----:B------:R0:W-:Y:S01]  /*18c0*/  STG.E desc[UR10][R22.64], R0 ;  /* 0x0000000016007986 */ /* 0x0001e2000c10190a */
[----:B------:R-:W-:-:S04]  /*18d0*/  FFMA R27, R18, R27, R18 ;  /* 0x0000001b121b7223 */ /* 0x000fc80000000012 */
[----:B-1----:R-:W-:-:S04]  /*18e0*/  FFMA R25, R2, R27, RZ ;  /* 0x0000001b02197223 */ /* 0x002fc800000000ff */
[----:B------:R-:W-:-:S04]  /*18f0*/  FFMA R18, R25, -R3, R2 ;  /* 0x8000000319127223 */ /* 0x000fc80000000002 */
[----:B------:R-:W-:Y:S01]  /*1900*/  FFMA R18, R18, R27, R25 ;  /* 0x0000001b12127223 */ /* 0x000fe20000000019 */
[----:B0--3--:R-:W-:Y:S06]  /*1910*/  @!P0 BRA `(.L_x_148) ;  /* 0x0000000000148947 */ /* 0x009fec0003800000 */
[----:B------:R-:W0:Y:S01]  /*1920*/  LDCU UR4, c[0x0][0x3bc] ;  /* 0x00007780ff0477ac */ /* 0x000e220008000800 */
[----:B------:R-:W-:Y:S02]  /*1930*/  MOV R20, 0x1960 ;  /* 0x0000196000147802 */ /* 0x000fe40000000f00 */
[----:B0-----:R-:W-:-:S07]  /*1940*/  MOV R3, UR4 ;  /* 0x0000000400037c02 */ /* 0x001fce0008000f00 */
[----:B------:R-:W-:Y:S05]  /*1950*/  CALL.REL.NOINC `($__internal_6_$__cuda_sm3x_div_rn_noftz_f32_slowpath) ;  /* 0x0000000800707944 */ /* 0x000fea0003c00000 */
[----:B------:R-:W-:-:S07]  /*1960*/  IMAD.MOV.U32 R18, RZ, RZ, R2 ;  /* 0x000000ffff127224 */ /* 0x000fce00078e0002 */
.L_x_148:
[----:B------:R-:W-:Y:S05]  /*1970*/  BSYNC.RECONVERGENT B0 ;  /* 0x0000000000007941 */ /* 0x000fea0003800200 */
.L_x_147:
        /* <DEDUP_REMOVED lines=11> */
[----:B------:R-:W-:Y:S02]  /*1a30*/  MOV R20, 0x1a60 ;  /* 0x00001a6000147802 */ /* 0x000fe40000000f00 */
[----:B0-----:R-:W-:-:S07]  /*1a40*/  MOV R3, UR4 ;  /* 0x0000000400037c02 */ /* 0x001fce0008000f00 */
[----:B------:R-:W-:Y:S05]  /*1a50*/  CALL.REL.NOINC `($__internal_6_$__cuda_sm3x_div_rn_noftz_f32_slowpath) ;  /* 0x0000000800307944 */ /* 0x000fea0003c00000 */
[----:B------:R-:W-:-:S07]  /*1a60*/  IMAD.MOV.U32 R3, RZ, RZ, R2 ;  /* 0x000000ffff037224 */ /* 0x000fce00078e0002 */
.L_x_150:
[----:B------:R-:W-:Y:S05]  /*1a70*/  BSYNC.RECONVERGENT B0 ;  /* 0x0000000000007941 */ /* 0x000fea0003800200 */
.L_x_149:
        /* <DEDUP_REMOVED lines=10> */
.L_x_152:
[C---:B------:R-:W-:Y:S01]  /*1b20*/  FMUL.FTZ R24, R0.reuse, R3 ;  /* 0x0000000300187220 */ /* 0x040fe20000410000 */
[----:B------:R-:W-:-:S03]  /*1b30*/  FMUL.FTZ R0, R0, 0.5 ;  /* 0x3f00000000007820 */ /* 0x000fc60000410000 */
[----:B------:R-:W-:-:S04]  /*1b40*/  FFMA R3, -R24, R24, R3 ;  /* 0x0000001818037223 */ /* 0x000fc80000000103 */
[----:B------:R-:W-:-:S07]  /*1b50*/  FFMA R24, R3, R0, R24 ;  /* 0x0000000003187223 */ /* 0x000fce0000000018 */
.L_x_153:
[----:B------:R-:W-:Y:S05]  /*1b60*/  BSYNC.RECONVERGENT B0 ;  /* 0x0000000000007941 */ /* 0x000fea0003800200 */
.L_x_151:
        /* <DEDUP_REMOVED lines=15> */
.L_x_155:
[----:B------:R-:W-:Y:S05]  /*1c60*/  BSYNC.RECONVERGENT B0 ;  /* 0x0000000000007941 */ /* 0x000fea0003800200 */
.L_x_154:
[----:B------:R-:W0:Y:S01]  /*1c70*/  LDCU UR4, c[0x0][0x3c8] ;  /* 0x00007900ff0477ac */ /* 0x000e220008000800 */
[----:B------:R-:W-:Y:S01]  /*1c80*/  FADD R19, R19, -R2 ;  /* 0x8000000213137221 */ /* 0x000fe20000000000 */
[----:B------:R-:W-:-:S04]  /*1c90*/  IADD3 R21, PT, PT, R9, R21, RZ ;  /* 0x0000001509157210 */ /* 0x000fc80007ffe0ff */
[----:B------:R1:W-:Y:S01]  /*1ca0*/  STG.E desc[UR10][R28.64], R19 ;  /* 0x000000131c007986 */ /* 0x0003e2000c10190a */
[----:B0-----:R-:W-:-:S13]  /*1cb0*/  ISETP.GE.AND P0, PT, R21, UR4, PT ;  /* 0x0000000415007c0c */ /* 0x001fda000bf06270 */
[----:B-1----:R-:W-:Y:S05]  /*1cc0*/  @!P0 BRA `(.L_x_136) ;  /* 0xfffffff800a08947 */ /* 0x002fea000383ffff */
[----:B------:R-:W-:Y:S05]  /*1cd0*/  EXIT ;  /* 0x000000000000794d */ /* 0x000fea0003800000 */
.L_x_116:
[----:B------:R-:W-:Y:S02]  /*1ce0*/  HFMA2 R11, -RZ, RZ, 0, 9.5367431640625e-07 ;  /* 0x00000010ff0b7431 */ /* 0x000fe400000001ff */
[----:B------:R-:W-:Y:S01]  /*1cf0*/  IMAD.MOV.U32 R13, RZ, RZ, 0x1f ;  /* 0x0000001fff0d7424 */ /* 0x000fe200078e00ff */
[----:B------:R-:W-:-:S07]  /*1d00*/  MOV R8, 0xffffffff ;  /* 0xffffffff00087802 */ /* 0x000fce0000000f00 */
[----:B-1----:R-:W-:Y:S05]  /*1d10*/  WARPSYNC.COLLECTIVE R8, `(.L_x_156) ;  /* 0x0000000008087348 */ /* 0x002fea0003c00000 */
[----:B-1----:R0:W1:Y:S02]  /*1d20*/  SHFL.DOWN P0, R7, R2, R11, R13 ;  /* 0x0800000b02077389 */ /* 0x002064000000000d */
[----:B01----:R-:W-:Y:S05]  /*1d30*/  ENDCOLLECTIVE ;  /* 0x000000000000791b */ /* 0x003fea0003800000 */
.L_x_156:
[----:B------:R-:W-:Y:S01]  /*1d40*/  HFMA2 R11, -RZ, RZ, 0, 4.76837158203125e-07 ;  /* 0x00000008ff0b7431 */ /* 0x000fe200000001ff */
[----:B------:R-:W-:-:S05]  /*1d50*/  MOV R3, R7 ;  /* 0x0000000700037202 */ /* 0x000fca0000000f00 */
[----:B------:R-:W-:-:S04]  /*1d60*/  FADD R3, R3, R2 ;  /* 0x0000000203037221 */ /* 0x000fc80000000000 */
[----:B------:R-:W-:-:S07]  /*1d70*/  IMAD.MOV.U32 R2, RZ, RZ, R3 ;  /* 0x000000ffff027224 */ /* 0x000fce00078e0003 */
[----:B------:R-:W-:Y:S05]  /*1d80*/  WARPSYNC.COLLECTIVE R8, `(.L_x_157) ;  /* 0x0000000008087348 */ /* 0x000fea0003c00000 */
[----:B------:R0:W1:Y:S02]  /*1d90*/  SHFL.DOWN P0, R7, R2, R11, R13 ;  /* 0x0800000b02077389 */ /* 0x000064000000000d */
[----:B01----:R-:W-:Y:S05]  /*1da0*/  ENDCOLLECTIVE ;  /* 0x000000000000791b */ /* 0x003fea0003800000 */
.L_x_157:
[----:B------:R-:W-:Y:S01]  /*1db0*/  HFMA2 R11, -RZ, RZ, 0, 2.384185791015625e-07 ;  /* 0x00000004ff0b7431 */ /* 0x000fe200000001ff */
[----:B------:R-:W-:-:S05]  /*1dc0*/  MOV R4, R7 ;  /* 0x0000000700047202 */ /* 0x000fca0000000f00 */
[----:B------:R-:W-:-:S04]  /*1dd0*/  FADD R4, R3, R4 ;  /* 0x0000000403047221 */ /* 0x000fc80000000000 */
[----:B------:R-:W-:-:S07]  /*1de0*/  IMAD.MOV.U32 R2, RZ, RZ, R4 ;  /* 0x000000ffff027224 */ /* 0x000fce00078e0004 */
[----:B------:R-:W-:Y:S05]  /*1df0*/  WARPSYNC.COLLECTIVE R8, `(.L_x_158) ;  /* 0x0000000008087348 */ /* 0x000fea0003c00000 */
[----:B------:R0:W1:Y:S02]  /*1e00*/  SHFL.DOWN P0, R7, R2, R11, R13 ;  /* 0x0800000b02077389 */ /* 0x000064000000000d */
[----:B01----:R-:W-:Y:S05]  /*1e10*/  ENDCOLLECTIVE ;  /* 0x000000000000791b */ /* 0x003fea0003800000 */
.L_x_158:
[----:B------:R-:W-:Y:S01]  /*1e20*/  HFMA2 R11, -RZ, RZ, 0, 1.1920928955078125e-07 ;  /* 0x00000002ff0b7431 */ /* 0x000fe200000001ff */
[----:B------:R-:W-:-:S05]  /*1e30*/  MOV R5, R7 ;  /* 0x0000000700057202 */ /* 0x000fca0000000f00 */
[----:B------:R-:W-:-:S04]  /*1e40*/  FADD R5, R4, R5 ;  /* 0x0000000504057221 */ /* 0x000fc80000000000 */
[----:B------:R-:W-:-:S07]  /*1e50*/  IMAD.MOV.U32 R2, RZ, RZ, R5 ;  /* 0x000000ffff027224 */ /* 0x000fce00078e0005 */
[----:B------:R-:W-:Y:S05]  /*1e60*/  WARPSYNC.COLLECTIVE R8, `(.L_x_159) ;  /* 0x0000000008087348 */ /* 0x000fea0003c00000 */
[----:B------:R0:W1:Y:S02]  /*1e70*/  SHFL.DOWN P0, R7, R2, R11, R13 ;  /* 0x0800000b02077389 */ /* 0x000064000000000d */
[----:B01----:R-:W-:Y:S05]  /*1e80*/  ENDCOLLECTIVE ;  /* 0x000000000000791b */ /* 0x003fea0003800000 */
.L_x_159:
[----:B------:R-:W-:Y:S01]  /*1e90*/  HFMA2 R11, -RZ, RZ, 0, 5.9604644775390625e-08 ;  /* 0x00000001ff0b7431 */ /* 0x000fe200000001ff */
[----:B------:R-:W-:-:S05]  /*1ea0*/  MOV R6, R7 ;  /* 0x0000000700067202 */ /* 0x000fca0000000f00 */
[----:B------:R-:W-:-:S04]  /*1eb0*/  FADD R6, R5, R6 ;  /* 0x0000000605067221 */ /* 0x000fc80000000000 */
[----:B------:R-:W-:-:S07]  /*1ec0*/  IMAD.MOV.U32 R2, RZ, RZ, R6 ;  /* 0x000000ffff027224 */ /* 0x000fce00078e0006 */
[----:B------:R-:W-:Y:S05]  /*1ed0*/  WARPSYNC.COLLECTIVE R8, `(.L_x_160) ;  /* 0x0000000008087348 */ /* 0x000fea0003c00000 */
[----:B------:R0:W1:Y:S02]  /*1ee0*/  SHFL.DOWN P0, R7, R2, R11, R13 ;  /* 0x0800000b02077389 */ /* 0x000064000000000d */
[----:B01----:R-:W-:Y:S05]  /*1ef0*/  ENDCOLLECTIVE ;  /* 0x000000000000791b */ /* 0x003fea0003800000 */
.L_x_160:
[----:B------:R-:W-:Y:S05]  /*1f00*/  BRA `(.L_x_161) ;  /* 0xffffffe800087947 */ /* 0x000fea000383ffff */
.L_x_118:
[----:B------:R-:W-:Y:S01]  /*1f10*/  BSSY B0, `(.L_x_162) ;  /* 0x0000009000007945 */ /* 0x000fe20003800000 */
[----:B-1----:R-:W-:Y:S02]  /*1f20*/  CS2R R2, SRZ ;  /* 0x0000000000027805 */ /* 0x002fe4000001ff00 */
[----:B------:R-:W-:-:S07]  /*1f30*/  MOV R8, 0xffffffff ;  /* 0xffffffff00087802 */ /* 0x000fce0000000f00 */
[----:B------:R-:W-:Y:S05]  /*1f40*/  WARPSYNC.COLLECTIVE.ALL `(.L_x_163) ;  /* 0x0000000000147948 */ /* 0x000fea0003c00000 */
[----:B------:R-:W-:-:S04]  /*1f50*/  SHF.L.U32 R2, R2, 0x10, RZ ;  /* 0x0000001002027819 */ /* 0x000fc800000006ff */
[----:B------:R-:W-:-:S05]  /*1f60*/  LOP3.LUT R2, R2, 0xf, R3, 0xf8, !PT ;  /* 0x0000000f02027812 */ /* 0x000fca00078ef803 */
[----:B------:R0:W-:Y:S02]  /*1f70*/  BAR.SYNC.DEFER_BLOCKING R2, R2 ;  /* 0x000000020000731d */ /* 0x0001e40000010000 */
[----:B0-----:R-:W-:-:S04]  /*1f80*/  SHF.R.U32 R2, R2, 0x10, RZ ;  /* 0x0000001002027819 */ /* 0x001fc800000016ff */
[----:B------:R-:W-:Y:S05]  /*1f90*/  ENDCOLLECTIVE ;  /* 0x000000000000791b */ /* 0x000fea0003800000 */
.L_x_163:
[----:B------:R-:W-:Y:S05]  /*1fa0*/  BSYNC B0 ;  /* 0x0000000000007941 */ /* 0x000fea0003800000 */
.L_x_162:
[----:B------:R-:W-:Y:S05]  /*1fb0*/  BRA `(.L_x_164) ;  /* 0xffffffe800287947 */ /* 0x000fea000383ffff */
.L_x_122:
[----:B------:R-:W-:Y:S01]  /*1fc0*/  BSSY B0, `(.L_x_165) ;  /* 0x0000009000007945 */ /* 0x000fe20003800000 */
[----:B-1----:R-:W-:Y:S01]  /*1fd0*/  CS2R R2, SRZ ;  /* 0x0000000000027805 */ /* 0x002fe2000001ff00 */
[----:B------:R-:W-:-:S07]  /*1fe0*/  IMAD.MOV.U32 R8, RZ, RZ, -0x1 ;  /* 0xffffffffff087424 */ /* 0x000fce00078e00ff */
[----:B------:R-:W-:Y:S05]  /*1ff0*/  WARPSYNC.COLLECTIVE.ALL `(.L_x_166) ;  /* 0x0000000000147948 */ /* 0x000fea0003c00000 */
[----:B------:R-:W-:-:S04]  /*2000*/  SHF.L.U32 R2, R2, 0x10, RZ ;  /* 0x0000001002027819 */ /* 0x000fc800000006ff */
[----:B------:R-:W-:-:S05]  /*2010*/  LOP3.LUT R2, R2, 0xf, R3, 0xf8, !PT ;  /* 0x0000000f02027812 */ /* 0x000fca00078ef803 */
[----:B------:R0:W-:Y:S02]  /*2020*/  BAR.SYNC.DEFER_BLOCKING R2, R2 ;  /* 0x000000020000731d */ /* 0x0001e40000010000 */
[----:B0-----:R-:W-:-:S04]  /*2030*/  SHF.R.U32 R2, R2, 0x10, RZ ;  /* 0x0000001002027819 */ /* 0x001fc800000016ff */
[----:B------:R-:W-:Y:S05]  /*2040*/  ENDCOLLECTIVE ;  /* 0x000000000000791b */ /* 0x000fea0003800000 */
.L_x_166:
[----:B------:R-:W-:Y:S05]  /*2050*/  BSYNC B0 ;  /* 0x0000000000007941 */ /* 0x000fea0003800000 */
.L_x_165:
[----:B------:R-:W-:Y:S05]  /*2060*/  BRA `(.L_x_167) ;  /* 0xffffffe800a47947 */ /* 0x000fea000383ffff */
.L_x_131:
[----:B------:R-:W-:Y:S01]  /*2070*/  BSSY B0, `(.L_x_168) ;  /* 0x0000009000007945 */ /* 0x000fe20003800000 */
[----:B01----:R-:W-:Y:S02]  /*2080*/  CS2R R2, SRZ ;  /* 0x0000000000027805 */ /* 0x003fe4000001ff00 */
[----:B------:R-:W-:-:S07]  /*2090*/  MOV R8, 0xffffffff ;  /* 0xffffffff00087802 */ /* 0x000fce0000000f00 */
[----:B------:R-:W-:Y:S05]  /*20a0*/  WARPSYNC.COLLECTIVE.ALL `(.L_x_169) ;  /* 0x0000000000147948 */ /* 0x000fea0003c00000 */
[----:B------:R-:W-:-:S04]  /*20b0*/  SHF.L.U32 R2, R2, 0x10, RZ ;  /* 0x0000001002027819 */ /* 0x000fc800000006ff */
[----:B------:R-:W-:-:S05]  /*20c0*/  LOP3.LUT R2, R2, 0xf, R3, 0xf8, !PT ;  /* 0x0000000f02027812 */ /* 0x000fca00078ef803 */
[----:B------:R0:W-:Y:S02]  /*20d0*/  BAR.SYNC.DEFER_BLOCKING R2, R2 ;  /* 0x000000020000731d */ /* 0x0001e40000010000 */
[----:B0-----:R-:W-:-:S04]  /*20e0*/  SHF.R.U32 R2, R2, 0x10, RZ ;  /* 0x0000001002027819 */ /* 0x001fc800000016ff */
[----:B------:R-:W-:Y:S05]  /*20f0*/  ENDCOLLECTIVE ;  /* 0x000000000000791b */ /* 0x000fea0003800000 */
.L_x_169:
[----:B------:R-:W-:Y:S05]  /*2100*/  BSYNC B0 ;  /* 0x0000000000007941 */ /* 0x000fea0003800000 */
.L_x_168:
[----:B------:R-:W-:Y:S05]  /*2110*/  BRA `(.L_x_170) ;  /* 0xffffffec003c7947 */ /* 0x000fea000383ffff */
.L_x_135:
        /* <DEDUP_REMOVED lines=9> */
.L_x_172:
[----:B------:R-:W-:Y:S05]  /*21b0*/  BSYNC B0 ;  /* 0x0000000000007941 */ /* 0x000fea0003800000 */
.L_x_171:
[----:B------:R-:W-:Y:S05]  /*21c0*/  BRA `(.L_x_173) ;  /* 0xffffffec00b07947 */ /* 0x000fea000383ffff */
        .weak           $__internal_5_$__cuda_sm20_sqrt_rn_f32_slowpath
        .type           $__internal_5_$__cuda_sm20_sqrt_rn_f32_slowpath,@function
        .size           $__internal_5_$__cuda_sm20_sqrt_rn_f32_slowpath,($__internal_6_$__cuda_sm3x_div_rn_noftz_f32_slowpath - $__internal_5_$__cuda_sm20_sqrt_rn_f32_slowpath)
$__internal_5_$__cuda_sm20_sqrt_rn_f32_slowpath:
        /* <DEDUP_REMOVED lines=19> */
.L_x_174:
[----:B------:R-:W-:-:S04]  /*2300*/  IMAD.MOV.U32 R3, RZ, RZ, 0x0 ;  /* 0x00000000ff037424 */ /* 0x000fc800078e00ff */
[----:B------:R-:W-:Y:S05]  /*2310*/  RET.REL.NODEC R2 `(adam_update_fused_clip_f32) ;  /* 0xffffffdc02387950 */ /* 0x000fea0003c3ffff */
        .weak           $__internal_6_$__cuda_sm3x_div_rn_noftz_f32_slowpath
        .type           $__internal_6_$__cuda_sm3x_div_rn_noftz_f32_slowpath,@function
        .size           $__internal_6_$__cuda_sm3x_div_rn_noftz_f32_slowpath,(.L_x_300 - $__internal_6_$__cuda_sm3x_div_rn_noftz_f32_slowpath)
$__internal_6_$__cuda_sm3x_div_rn_noftz_f32_slowpath:
        /* <DEDUP_REMOVED lines=34> */
.L_x_176:
        /* <DEDUP_REMOVED lines=51> */
.L_x_183:
[----:B------:R-:W-:-:S04]  /*2870*/  LOP3.LUT R2, R2, 0x80000000, RZ, 0xc0, !PT ;  /* 0x8000000002027812 */ /* 0x000fc800078ec0ff */
[----:B------:R-:W-:Y:S01]  /*2880*/  LOP3.LUT R2, R2, 0x7f800000, RZ, 0xfc, !PT ;  /* 0x7f80000002027812 */ /* 0x000fe200078efcff */
[----:B------:R-:W-:Y:S06]  /*2890*/  BRA `(.L_x_184) ;  /* 0x0000000000047947 */ /* 0x000fec0003800000 */
.L_x_182:
[----:B------:R-:W-:-:S07]  /*28a0*/  IMAD R2, R25, 0x800000, R2 ;  /* 0x0080000019027824 */ /* 0x000fce00078e0202 */
.L_x_184:
[----:B------:R-:W-:Y:S05]  /*28b0*/  BSYNC.RECONVERGENT B3 ;  /* 0x0000000000037941 */ /* 0x000fea0003800200 */
.L_x_181:
[----:B------:R-:W-:Y:S05]  /*28c0*/  BRA `(.L_x_185) ;  /* 0x0000000000207947 */ /* 0x000fea0003800000 */
.L_x_180:
[----:B------:R-:W-:-:S04]  /*28d0*/  LOP3.LUT R2, R3, 0x80000000, R2, 0x48, !PT ;  /* 0x8000000003027812 */ /* 0x000fc800078e4802 */
[----:B------:R-:W-:Y:S01]  /*28e0*/  LOP3.LUT R2, R2, 0x7f800000, RZ, 0xfc, !PT ;  /* 0x7f80000002027812 */ /* 0x000fe200078efcff */
[----:B------:R-:W-:Y:S06]  /*28f0*/  BRA `(.L_x_185) ;  /* 0x0000000000147947 */ /* 0x000fec0003800000 */
.L_x_179:
[----:B------:R-:W-:Y:S01]  /*2900*/  LOP3.LUT R2, R3, 0x80000000, R2, 0x48, !PT ;  /* 0x8000000003027812 */ /* 0x000fe200078e4802 */
[----:B------:R-:W-:Y:S06]  /*2910*/  BRA `(.L_x_185) ;  /* 0x00000000000c7947 */ /* 0x000fec0003800000 */
.L_x_178:
[----:B------:R-:W0:Y:S01]  /*2920*/  MUFU.RSQ R2, -QNAN ;  /* 0xffc0000000027908 */ /* 0x000e220000001400 */
[----:B------:R-:W-:Y:S05]  /*2930*/  BRA `(.L_x_185) ;  /* 0x0000000000047947 */ /* 0x000fea0003800000 */
.L_x_177:
[----:B------:R-:W-:-:S07]  /*2940*/  FADD.FTZ R2, R2, R3 ;  /* 0x0000000302027221 */ /* 0x000fce0000010000 */
.L_x_185:
[----:B------:R-:W-:Y:S05]  /*2950*/  BSYNC.RECONVERGENT B2 ;  /* 0x0000000000027941 */ /* 0x000fea0003800200 */
.L_x_175:
[----:B------:R-:W-:Y:S01]  /*2960*/  HFMA2 R23, -RZ, RZ, 0, 0 ;  /* 0x00000000ff177431 */ /* 0x000fe200000001ff */
[----:B------:R-:W-:-:S04]  /*2970*/  MOV R22, R20 ;  /* 0x0000001400167202 */ /* 0x000fc80000000f00 */
[----:B0-----:R-:W-:Y:S05]  /*2980*/  RET.REL.NODEC R22 `(adam_update_fused_clip_f32) ;  /* 0xffffffd4169c7950 */ /* 0x001fea0003c3ffff */
.L_x_186:
        /* <DEDUP_REMOVED lines=15> */
.L_x_300:


//--------------------- .text.adam_update_mixed_fp16 --------------------------
	.section	.text.adam_update_mixed_fp16,"ax",@progbits
	.align	128
        .global         adam_update_mixed_fp16
        .type           adam_update_mixed_fp16,@function
        .size           adam_update_mixed_fp16,(.L_x_302 - adam_update_mixed_fp16)
        .other          adam_update_mixed_fp16,@"STO_CUDA_ENTRY STV_DEFAULT"
adam_update_mixed_fp16:
.text.adam_update_mixed_fp16:
        /* <DEDUP_REMOVED lines=25> */
[----:B------:R-:W0:Y:S01]  /*0190*/  LDC R6, c[0x0][0x3c0] ;  /* 0x0000f000ff067b82 */ /* 0x000e220000000800 */
[----:B----4-:R-:W-:Y:S01]  /*01a0*/  FADD R3, -R3, 1 ;  /* 0x3f80000003037421 */ /* 0x010fe20000000100 */
[----:B------:R-:W4:Y:S01]  /*01b0*/  LDCU UR14, c[0x0][0x3a8] ;  /* 0x00007500ff0e77ac */ /* 0x000f220008000800 */
[----:B------:R-:W0:Y:S05]  /*01c0*/  LDCU UR8, c[0x0][0x3b4] ;  /* 0x00007680ff0877ac */ /* 0x000e2a0008000800 */
[----:B------:R-:W0:Y:S01]  /*01d0*/  LDC R24, c[0x0][0x3c0] ;  /* 0x0000f000ff187b82 */ /* 0x000e220000000800 */
[----:B------:R-:W0:Y:S07]  /*01e0*/  LDCU UR15, c[0x0][0x3b4] ;  /* 0x00007680ff0f77ac */ /* 0x000e2e0008000800 */
[----:B------:R-:W0:Y:S08]  /*01f0*/  LDC.64 R14, c[0x0][0x390] ;  /* 0x0000e400ff0e7b82 */ /* 0x000e300000000a00 */
        /* <DEDUP_REMOVED lines=8> */
.L_x_200:
[----:B0-----:R-:W-:-:S06]  /*0280*/  IMAD.WIDE R18, R5, 0x2, R14 ;  /* 0x0000000205127825 */ /* 0x001fcc00078e020e */
[----:B------:R-:W2:Y:S01]  /*0290*/  LDG.E.U16.CONSTANT R18, desc[UR4][R18.64] ;  /* 0x0000000412127981 */ /* 0x000ea2000c1e9500 */
[----:B------:R-:W0:Y:S01]  /*02a0*/  MUFU.RCP R0, R7 ;  /* 0x0000000700007308 */ /* 0x000e220000001000 */
[----:B------:R-:W-:Y:S01]  /*02b0*/  BSSY.RECONVERGENT B1, `(.L_x_189) ;  /* 0x000000d000017945 */ /* 0x000fe20003800200 */
[----:B0-----:R-:W-:-:S04]  /*02c0*/  FFMA R9, R0, -R7, 1 ;  /* 0x3f80000000097423 */ /* 0x001fc80000000807 */
[----:B------:R-:W-:Y:S01]  /*02d0*/  FFMA R0, R0, R9, R0 ;  /* 0x0000000900007223 */ /* 0x000fe20000000000 */
[----:B--2---:R-:W-:-:S04]  /*02e0*/  HADD2.F32 R25, -RZ, R18.H0_H0 ;  /* 0x20000012ff197230 */ /* 0x004fc80000004100 */
[----:B------:R-:W0:Y:S01]  /*02f0*/  FCHK P0, R25, R7 ;  /* 0x0000000719007302 */ /* 0x000e220000000000 */
[----:B------:R-:W-:-:S04]  /*0300*/  FFMA R2, R25, R0, RZ ;  /* 0x0000000019027223 */ /* 0x000fc800000000ff */
[----:B------:R-:W-:-:S04]  /*0310*/  FFMA R9, R2, -R7, R25 ;  /* 0x8000000702097223 */ /* 0x000fc80000000019 */
[----:B------:R-:W-:Y:S01]  /*0320*/  FFMA R0, R0, R9, R2 ;  /* 0x0000000900007223 */ /* 0x000fe20000000002 */
[----:B0-----:R-:W-:Y:S06]  /*0330*/  @!P0 BRA `(.L_x_190) ;  /* 0x0000000000108947 */ /* 0x001fec0003800000 */
[----:B------:R-:W0:Y:S01]  /*0340*/  LDCU UR6, c[0x0][0x3c4] ;  /* 0x00007880ff0677ac */ /* 0x000e220008000800 */
[----:B------:R-:W-:Y:S02]  /*0350*/  MOV R9, 0x380 ;  /* 0x0000038000097802 */ /* 0x000fe40000000f00 */
[----:B0-----:R-:W-:-:S07]  /*0360*/  MOV R0, UR6 ;  /* 0x0000000600007c02 */ /* 0x001fce0008000f00 */
[----:B------:R-:W-:Y:S05]  /*0370*/  CALL.REL.NOINC `($__internal_8_$__cuda_sm3x_div_rn_noftz_f32_slowpath) ;  /* 0x0000000c00507944 */ /* 0x000fea0003c00000 */
.L_x_190:
[----:B------:R-:W-:Y:S05]  /*0380*/  BSYNC.RECONVERGENT B1 ;  /* 0x0000000000017941 */ /* 0x000fea0003800200 */
.L_x_189:
[C---:B------:R-:W-:Y:S01]  /*0390*/  IMAD.WIDE R18, R5.reuse, 0x4, R12 ;  /* 0x0000000405127825 */ /* 0x040fe200078e020c */
[----:B------:R-:W0:Y:S04]  /*03a0*/  LDC R24, c[0x0][0x3bc] ;  /* 0x0000ef00ff187b82 */ /* 0x000e280000000800 */
[----:B------:R-:W2:Y:S01]  /*03b0*/  LDG.E R2, desc[UR4][R18.64] ;  /* 0x0000000412027981 */ /* 0x000ea2000c1e1900 */
[----:B------:R-:W-:-:S04]  /*03c0*/  IMAD.WIDE R20, R5, 0x4, R10 ;  /* 0x0000000405147825 */ /* 0x000fc800078e020a */
[----:B--2---:R-:W-:-:S04]  /*03d0*/  FMUL R25, R2, UR9 ;  /* 0x0000000902197c20 */ /* 0x004fc80008400000 */
[----:B------:R-:W-:-:S05]  /*03e0*/  FFMA R25, R4, R0, R25 ;  /* 0x0000000004197223 */ /* 0x000fca0000000019 */
[----:B------:R1:W-:Y:S04]  /*03f0*/  STG.E desc[UR4][R18.64], R25 ;  /* 0x0000001912007986 */ /* 0x0003e8000c101904 */
[----:B------:R-:W2:Y:S01]  /*0400*/  LDG.E R2, desc[UR4][R20.64] ;  /* 0x0000000414027981 */ /* 0x000ea2000c1e1900 */
[----:B0-----:R-:W0:Y:S01]  /*0410*/  MUFU.RCP R23, R24 ;  /* 0x0000001800177308 */ /* 0x001e220000001000 */
[----:B------:R-:W-:Y:S01]  /*0420*/  FMUL R22, R3, R0 ;  /* 0x0000000003167220 */ /* 0x000fe20000400000 */
[----:B------:R-:W-:Y:S06]  /*0430*/  BSSY.RECONVERGENT B1, `(.L_x_191) ;  /* 0x0000010000017945 */ /* 0x000fec0003800200 */
[----:B------:R-:W3:Y:S01]  /*0440*/  FCHK P0, R25, R24 ;  /* 0x0000001819007302 */ /* 0x000ee20000000000 */
[----:B--2---:R-:W-:-:S04]  /*0450*/  FMUL R9, R2, UR10 ;  /* 0x0000000a02097c20 */ /* 0x004fc80008400000 */
[----:B------:R-:W-:Y:S01]  /*0460*/  FFMA R2, R22, R0, R9 ;  /* 0x0000000016027223 */ /* 0x000fe20000000009 */
[----:B0-----:R-:W-:-:S04]  /*0470*/  FFMA R0, R23, -R24, 1 ;  /* 0x3f80000017007423 */ /* 0x001fc80000000818 */
        /* <DEDUP_REMOVED lines=9> */
[----:B------:R-:W-:Y:S05]  /*0510*/  CALL.REL.NOINC `($__internal_8_$__cuda_sm3x_div_rn_noftz_f32_slowpath) ;  /* 0x0000000800e87944 */ /* 0x000fea0003c00000 */
[----:B------:R-:W-:-:S07]  /*0520*/  MOV R18, R0 ;  /* 0x0000000000127202 */ /* 0x000fce0000000f00 */
.L_x_192:
[----:B------:R-:W-:Y:S05]  /*0530*/  BSYNC.RECONVERGENT B1 ;  /* 0x0000000000017941 */ /* 0x000fea0003800200 */
.L_x_191:
        /* <DEDUP_REMOVED lines=13> */
[----:B------:R-:W-:Y:S05]  /*0610*/  CALL.REL.NOINC `($__internal_8_$__cuda_sm3x_div_rn_noftz_f32_slowpath) ;  /* 0x0000000800a87944 */ /* 0x000fea0003c00000 */
[----:B------:R-:W-:-:S07]  /*0620*/  MOV R9, R0 ;  /* 0x0000000000097202 */ /* 0x000fce0000000f00 */
.L_x_194:
[----:B------:R-:W-:Y:S05]  /*0630*/  BSYNC.RECONVERGENT B1 ;  /* 0x0000000000017941 */ /* 0x000fea0003800200 */
.L_x_193:
[----:B------:R-:W-:-:S05]  /*0640*/  IMAD.WIDE R28, R5, 0x4, R16 ;  /* 0x00000004051c7825 */ /* 0x000fca00078e0210 */
[----:B------:R0:W5:Y:S01]  /*0650*/  LDG.E R2, desc[UR4][R28.64] ;  /* 0x000000041c027981 */ /* 0x000162000c1e1900 */
[----:B------:R-:W-:Y:S01]  /*0660*/  IADD3 R0, PT, PT, R9, -0xd000000, RZ ;  /* 0xf300000009007810 */ /* 0x000fe20007ffe0ff */
[----:B------:R0:W1:Y:S01]  /*0670*/  MUFU.RSQ R20, R9 ;  /* 0x0000000900147308 */ /* 0x0000620000001400 */
[----:B------:R-:W-:Y:S01]  /*0680*/  BSSY.RECONVERGENT B1, `(.L_x_195) ;  /* 0x000000b000017945 */ /* 0x000fe20003800200 */
[----:B------:R-:W-:Y:S01]  /*0690*/  FMUL R18, R18, UR7 ;  /* 0x0000000712127c20 */ /* 0x000fe20008400000 */
[----:B------:R-:W-:-:S13]  /*06a0*/  ISETP.GT.U32.AND P0, PT, R0, 0x727fffff, PT ;  /* 0x727fffff0000780c */ /* 0x000fda0003f04070 */
[----:B0-----:R-:W-:Y:S05]  /*06b0*/  @!P0 BRA `(.L_x_196) ;  /* 0x00000000000c8947 */ /* 0x001fea0003800000 */
[----:B------:R-:W-:-:S07]  /*06c0*/  MOV R0, 0x6e0 ;  /* 0x000006e000007802 */ /* 0x000fce0000000f00 */
[----:B-1---5:R-:W-:Y:S05]  /*06d0*/  CALL.REL.NOINC `($__internal_7_$__cuda_sm20_sqrt_rn_f32_slowpath) ;  /* 0x0000000800207944 */ /* 0x022fea0003c00000 */
[----:B------:R-:W-:Y:S05]  /*06e0*/  BRA `(.L_x_197) ;  /* 0x0000000000107947 */ /* 0x000fea0003800000 */
.L_x_196:
[C---:B-1----:R-:W-:Y:S01]  /*06f0*/  FMUL.FTZ R0, R20.reuse, R9 ;  /* 0x0000000914007220 */ /* 0x042fe20000410000 */
[----:B------:R-:W-:-:S03]  /*0700*/  FMUL.FTZ R23, R20, 0.5 ;  /* 0x3f00000014177820 */ /* 0x000fc60000410000 */
[----:B------:R-:W-:-:S04]  /*0710*/  FFMA R9, -R0, R0, R9 ;  /* 0x0000000000097223 */ /* 0x000fc80000000109 */
[----:B------:R-:W-:-:S07]  /*0720*/  FFMA R23, R9, R23, R0 ;  /* 0x0000001709177223 */ /* 0x000fce0000000000 */
.L_x_197:
[----:B------:R-:W-:Y:S05]  /*0730*/  BSYNC.RECONVERGENT B1 ;  /* 0x0000000000017941 */ /* 0x000fea0003800200 */
.L_x_195:
        /* <DEDUP_REMOVED lines=13> */
[----:B-----5:R-:W-:Y:S05]  /*0810*/  CALL.REL.NOINC `($__internal_8_$__cuda_sm3x_div_rn_noftz_f32_slowpath) ;  /* 0x0000000800287944 */ /* 0x020fea0003c00000 */
.L_x_199:
[----:B------:R-:W-:Y:S05]  /*0820*/  BSYNC.RECONVERGENT B1 ;  /* 0x0000000000017941 */ /* 0x000fea0003800200 */
.L_x_198:
[----:B------:R-:W0:Y:S01]  /*0830*/  LDC.64 R18, c[0x0][0x380] ;  /* 0x0000e000ff127b82 */ /* 0x000e220000000a00 */
[----:B-----5:R-:W-:-:S05]  /*0840*/  FADD R9, R2, -R0 ;  /* 0x8000000002097221 */ /* 0x020fca0000000000 */
[----:B------:R-:W-:Y:S01]  /*0850*/  F2FP.F16.F32.PACK_AB R0, RZ, R9 ;  /* 0x00000009ff00723e */ /* 0x000fe200000000ff */
[----:B------:R1:W-:Y:S01]  /*0860*/  STG.E desc[UR4][R28.64], R9 ;  /* 0x000000091c007986 */ /* 0x0003e2000c101904 */
[----:B0-----:R-:W-:-:S04]  /*0870*/  IMAD.WIDE R18, R5, 0x2, R18 ;  /* 0x0000000205127825 */ /* 0x001fc800078e0212 */
[----:B------:R-:W-:Y:S01]  /*0880*/  IMAD.IADD R5, R8, 0x1, R5 ;  /* 0x0000000108057824 */ /* 0x000fe200078e0205 */
[----:B------:R1:W-:Y:S04]  /*0890*/  STG.E.U16 desc[UR4][R18.64], R0 ;  /* 0x0000000012007986 */ /* 0x0003e8000c101504 */
[----:B------:R-:W-:-:S13]  /*08a0*/  ISETP.GE.AND P0, PT, R5, UR11, PT ;  /* 0x0000000b05007c0c */ /* 0x000fda000bf06270 */
[----:B-1----:R-:W-:Y:S05]  /*08b0*/  @!P0 BRA `(.L_x_200) ;  /* 0xfffffff800708947 */ /* 0x002fea000383ffff */
[----:B------:R-:W-:Y:S05]  /*08c0*/  BSYNC.RECONVERGENT B0 ;  /* 0x0000000000007941 */ /* 0x000fea0003800200 */
.L_x_188:
[----:B------:R-:W-:Y:S05]  /*08d0*/  EXIT ;  /* 0x000000000000794d */ /* 0x000fea0003800000 */
.L_x_187:
[----:B------:R-:W-:Y:S01]  /*08e0*/  BSSY.RECONVERGENT B0, `(.L_x_201) ;  /* 0x0000066000007945 */ /* 0x000fe20003800200 */
.L_x_213:
        /* <DEDUP_REMOVED lines=16> */
.L_x_203:
[----:B------:R-:W-:Y:S05]  /*09f0*/  BSYNC.RECONVERGENT B1 ;  /* 0x0000000000017941 */ /* 0x000fea0003800200 */
.L_x_202:
[----:B------:R-:W0:Y:S01]  /*0a00*/  LDC.64 R12, c[0x0][0x388] ;  /* 0x0000e200ff0c7b82 */ /* 0x000e220000000a00 */
[----:B------:R-:W-:-:S05]  /*0a10*/  IMAD.WIDE R16, R5, 0x4, R28 ;  /* 0x0000000405107825 */ /* 0x000fca00078e021c */
[----:B------:R-:W2:Y:S02]  /*0a20*/  LDG.E R6, desc[UR4][R16.64] ;  /* 0x0000000410067981 */ /* 0x000ea4000c1e1900 */
[----:B------:R-:W1:Y:S01]  /*0a30*/  LDC.64 R10, c[0x0][0x3b8] ;  /* 0x0000ee00ff0a7b82 */ /* 0x000e620000000a00 */
[----:B0-----:R-:W-:-:S05]  /*0a40*/  IMAD.WIDE R12, R5, 0x4, R12 ;  /* 0x00000004050c7825 */ /* 0x001fca00078e020c */
[----:B------:R-:W1:Y:S01]  /*0a50*/  LDG.E R7, desc[UR4][R12.64] ;  /* 0x000000040c077981 */ /* 0x000e62000c1e1900 */
[----:B------:R-:W-:-:S04]  /*0a60*/  IMAD.WIDE R14, R5, 0x4, R18 ;  /* 0x00000004050e7825 */ /* 0x000fc800078e0212 */
[----:B--2---:R-:W-:Y:S01]  /*0a70*/  FMUL R25, R6, UR12 ;  /* 0x0000000c06197c20 */ /* 0x004fe20008400000 */
[----:B-1----:R-:W-:-:S04]  /*0a80*/  FFMA R0, R7, R10, R0 ;  /* 0x0000000a07007223 */ /* 0x002fc80000000000 */
[----:B------:R-:W-:-:S05]  /*0a90*/  FFMA R25, R4, R0, R25 ;  /* 0x0000000004197223 */ /* 0x000fca0000000019 */
[----:B------:R0:W-:Y:S04]  /*0aa0*/  STG.E desc[UR4][R16.64], R25 ;  /* 0x0000001910007986 */ /* 0x0001e8000c101904 */
[----:B------:R-:W2:Y:S01]  /*0ab0*/  LDG.E R6, desc[UR4][R14.64] ;  /* 0x000000040e067981 */ /* 0x000ea2000c1e1900 */
[----:B------:R-:W1:Y:S01]  /*0ac0*/  MUFU.RCP R20, R11 ;  /* 0x0000000b00147308 */ /* 0x000e620000001000 */
[----:B------:R-:W-:-:S07]  /*0ad0*/  FMUL R10, R3, R0 ;  /* 0x00000000030a7220 */ /* 0x000fce0000400000 */
[----:B------:R-:W3:Y:S01]  /*0ae0*/  FCHK P0, R25, R11 ;  /* 0x0000000b19007302 */ /* 0x000ee20000000000 */
[----:B------:R-:W-:Y:S01]  /*0af0*/  BSSY.RECONVERGENT B1, `(.L_x_204) ;  /* 0x000000f000017945 */ /* 0x000fe20003800200 */
[----:B--2---:R-:W-:-:S04]  /*0b00*/  FMUL R9, R6, UR13 ;  /* 0x0000000d06097c20 */ /* 0x004fc80008400000 */
[----:B------:R-:W-:Y:S01]  /*0b10*/  FFMA R6, R0, R10, R9 ;  /* 0x0000000a00067223 */ /* 0x000fe20000000009 */
[----:B-1----:R-:W-:-:S04]  /*0b20*/  FFMA R9, R20, -R11, 1 ;  /* 0x3f80000014097423 */ /* 0x002fc8000000080b */
        /* <DEDUP_REMOVED lines=11> */
.L_x_205:
[----:B------:R-:W-:Y:S05]  /*0be0*/  BSYNC.RECONVERGENT B1 ;  /* 0x0000000000017941 */ /* 0x000fea0003800200 */
.L_x_204:
        /* <DEDUP_REMOVED lines=15> */
.L_x_207:
[----:B------:R-:W-:Y:S05]  /*0ce0*/  BSYNC.RECONVERGENT B1 ;  /* 0x0000000000017941 */ /* 0x000fea0003800200 */
.L_x_206:
[----:B------:R-:W-:Y:S01]  /*0cf0*/  IADD3 R0, PT, PT, R9, -0xd000000, RZ ;  /* 0xf300000009007810 */ /* 0x000fe20007ffe0ff */
[----:B------:R0:W1:Y:S01]  /*0d00*/  MUFU.RSQ R6, R9 ;  /* 0x0000000900067308 */ /* 0x0000620000001400 */
[----:B------:R-:W-:Y:S01]  /*0d10*/  BSSY.RECONVERGENT B1, `(.L_x_208) ;  /* 0x000000b000017945 */ /* 0x000fe20003800200 */
[----:B------:R-:W-:Y:S01]  /*0d20*/  FMUL R25, R10, UR14 ;  /* 0x0000000e0a197c20 */ /* 0x000fe20008400000 */
[----:B------:R-:W-:-:S13]  /*0d30*/  ISETP.GT.U32.AND P0, PT, R0, 0x727fffff, PT ;  /* 0x727fffff0000780c */ /* 0x000fda0003f04070 */
[----:B0-----:R-:W-:Y:S05]  /*0d40*/  @!P0 BRA `(.L_x_209) ;  /* 0x00000000000c8947 */ /* 0x001fea0003800000 */
[----:B------:R-:W-:-:S07]  /*0d50*/  MOV R0, 0xd70 ;  /* 0x00000d7000007802 */ /* 0x000fce0000000f00 */
[----:B-1----:R-:W-:Y:S05]  /*0d60*/  CALL.REL.NOINC `($__internal_7_$__cuda_sm20_sqrt_rn_f32_slowpath) ;  /* 0x00000000007c7944 */ /* 0x002fea0003c00000 */
[----:B------:R-:W-:Y:S05]  /*0d70*/  BRA `(.L_x_210) ;  /* 0x0000000000107947 */ /* 0x000fea0003800000 */
.L_x_209:
[C---:B-1----:R-:W-:Y:S01]  /*0d80*/  FMUL.FTZ R0, R6.reuse, R9 ;  /* 0x0000000906007220 */ /* 0x042fe20000410000 */
[----:B------:R-:W-:-:S03]  /*0d90*/  FMUL.FTZ R23, R6, 0.5 ;  /* 0x3f00000006177820 */ /* 0x000fc60000410000 */
[----:B------:R-:W-:-:S04]  /*0da0*/  FFMA R9, -R0, R0, R9 ;  /* 0x0000000000097223 */ /* 0x000fc80000000109 */
[----:B------:R-:W-:-:S07]  /*0db0*/  FFMA R23, R9, R23, R0 ;  /* 0x0000001709177223 */ /* 0x000fce0000000000 */
.L_x_210:
[----:B------:R-:W-:Y:S05]  /*0dc0*/  BSYNC.RECONVERGENT B1 ;  /* 0x0000000000017941 */ /* 0x000fea0003800200 */
.L_x_208:
        /* <DEDUP_REMOVED lines=11> */
[----:B------:R-:W-:-:S07]  /*0e80*/  MOV R9, 0xea0 ;  /* 0x00000ea000097802 */ /* 0x000fce0000000f00 */
[----:B------:R-:W-:Y:S05]  /*0e90*/  CALL.REL.NOINC `($__internal_8_$__cuda_sm3x_div_rn_noftz_f32_slowpath) ;  /* 0x0000000000887944 */ /* 0x000fea0003c00000 */
.L_x_212:
[----:B------:R-:W-:Y:S05]  /*0ea0*/  BSYNC.RECONVERGENT B1 ;  /* 0x0000000000017941 */ /* 0x000fea0003800200 */
.L_x_211:
[----:B------:R-:W0:Y:S01]  /*0eb0*/  LDC.64 R10, c[0x0][0x380] ;  /* 0x0000e000ff0a7b82 */ /* 0x000e220000000a00 */
[----:B------:R-:W-:-:S05]  /*0ec0*/  FADD R7, R7, -R0 ;  /* 0x8000000007077221 */ /* 0x000fca0000000000 */
[----:B------:R-:W-:Y:S01]  /*0ed0*/  F2FP.F16.F32.PACK_AB R0, RZ, R7 ;  /* 0x00000007ff00723e */ /* 0x000fe200000000ff */
[----:B------:R1:W-:Y:S01]  /*0ee0*/  STG.E desc[UR4][R12.64], R7 ;  /* 0x000000070c007986 */ /* 0x0003e2000c101904 */
[----:B0-----:R-:W-:Y:S01]  /*0ef0*/  IMAD.WIDE R10, R5, 0x2, R10 ;  /* 0x00000002050a7825 */ /* 0x001fe200078e020a */
[----:B------:R-:W-:-:S04]  /*0f00*/  IADD3 R5, PT, PT, R8, R5, RZ ;  /* 0x0000000508057210 */ /* 0x000fc80007ffe0ff */
[----:B------:R1:W-:Y:S01]  /*0f10*/  STG.E.U16 desc[UR4][R10.64], R0 ;  /* 0x000000000a007986 */ /* 0x0003e2000c101504 */
[----:B------:R-:W-:-:S13]  /*0f20*/  ISETP.GE.AND P0, PT, R5, UR16, PT ;  /* 0x0000001005007c0c */ /* 0x000fda000bf06270 */
[----:B-1----:R-:W-:Y:S05]  /*0f30*/  @!P0 BRA `(.L_x_213) ;  /* 0xfffffff8006c8947 */ /* 0x002fea000383ffff */
[----:B------:R-:W-:Y:S05]  /*0f40*/  BSYNC.RECONVERGENT B0 ;  /* 0x0000000000007941 */ /* 0x000fea0003800200 */
.L_x_201:
[----:B------:R-:W-:Y:S05]  /*0f50*/  EXIT ;  /* 0x000000000000794d */ /* 0x000fea0003800000 */
        .weak           $__internal_7_$__cuda_sm20_sqrt_rn_f32_slowpath
        .type           $__internal_7_$__cuda_sm20_sqrt_rn_f32_slowpath,@function
        .size           $__internal_7_$__cuda_sm20_sqrt_rn_f32_slowpath,($__internal_8_$__cuda_sm3x_div_rn_noftz_f32_slowpath - $__internal_7_$__cuda_sm20_sqrt_rn_f32_slowpath)
$__internal_7_$__cuda_sm20_sqrt_rn_f32_slowpath:
        /* <DEDUP_REMOVED lines=13> */
[----:B------:R-:W-:-:S03]  /*1030*/  @P0 FMUL.FTZ R20, R20, 0.5 ;  /* 0x3f00000014140820 */ /* 0x000fc60000410000 */
[----:B------:R-:W-:-:S04]  /*1040*/  @P0 FADD.FTZ R21, -R22, -RZ ;  /* 0x800000ff16150221 */ /* 0x000fc80000010100 */
[----:B------:R-:W-:Y:S01]  /*1050*/  @P0 FFMA R21, R22, R21, R23 ;  /* 0x0000001516150223 */ /* 0x000fe20000000017 */
[----:B------:R-:W-:-:S03]  /*1060*/  @!P0 MOV R23, R9 ;  /* 0x0000000900178202 */ /* 0x000fc60000000f00 */
[----:B------:R-:W-:-:S04]  /*1070*/  @P0 FFMA R20, R21, R20, R22 ;  /* 0x0000001415140223 */ /* 0x000fc80000000016 */
[----:B------:R-:W-:-:S07]  /*1080*/  @P0 FMUL.FTZ R23, R20, 2.3283064365386962891e-10 ;  /* 0x2f80000014170820 */ /* 0x000fce0000410000 */
.L_x_214:
[----:B------:R-:W-:Y:S01]  /*1090*/  HFMA2 R21, -RZ, RZ, 0, 0 ;  /* 0x00000000ff157431 */ /* 0x000fe200000001ff */
[----:B------:R-:W-:-:S04]  /*10a0*/  MOV R20, R0 ;  /* 0x0000000000147202 */ /* 0x000fc80000000f00 */
[----:B------:R-:W-:Y:S05]  /*10b0*/  RET.REL.NODEC R20 `(adam_update_mixed_fp16) ;  /* 0xffffffec14d07950 */ /* 0x000fea0003c3ffff */
        .weak           $__internal_8_$__cuda_sm3x_div_rn_noftz_f32_slowpath
        .type           $__internal_8_$__cuda_sm3x_div_rn_noftz_f32_slowpath,@function
        .size           $__internal_8_$__cuda_sm3x_div_rn_noftz_f32_slowpath,(.L_x_302 - $__internal_8_$__cuda_sm3x_div_rn_noftz_f32_slowpath)
$__internal_8_$__cuda_sm3x_div_rn_noftz_f32_slowpath:
[----:B------:R-:W-:Y:S01]  /*10c0*/  SHF.R.U32.HI R20, RZ, 0x17, R0 ;  /* 0x00000017ff147819 */ /* 0x000fe20000011600 */
[----:B------:R-:W-:Y:S01]  /*10d0*/  BSSY.RECONVERGENT B2, `(.L_x_215) ;  /* 0x0000063000027945 */ /* 0x000fe20003800200 */
[----:B------:R-:W-:Y:S02]  /*10e0*/  SHF.R.U32.HI R23, RZ, 0x17, R25 ;  /* 0x00000017ff177819 */ /* 0x000fe40000011619 */
[----:B------:R-:W-:Y:S02]  /*10f0*/  LOP3.LUT R20, R20, 0xff, RZ, 0xc0, !PT ;  /* 0x000000ff14147812 */ /* 0x000fe400078ec0ff */
[----:B------:R-:W-:Y:S02]  /*1100*/  LOP3.LUT R23, R23, 0xff, RZ, 0xc0, !PT ;  /* 0x000000ff17177812 */ /* 0x000fe400078ec0ff */
[----:B------:R-:W-:-:S03]  /*1110*/  IADD3 R22, PT, PT, R20, -0x1, RZ ;  /* 0xffffffff14167810 */ /* 0x000fc60007ffe0ff */
[----:B------:R-:W-:Y:S01]  /*1120*/  VIADD R26, R23, 0xffffffff ;  /* 0xffffffff171a7836 */ /* 0x000fe20000000000 */
        /* <DEDUP_REMOVED lines=27> */
.L_x_216:
[----:B------:R-:W-:Y:S01]  /*12e0*/  LEA R22, R20, 0xc0800000, 0x17 ;  /* 0xc080000014167811 */ /* 0x000fe200078eb8ff */
[----:B------:R-:W-:Y:S01]  /*12f0*/  BSSY.RECONVERGENT B3, `(.L_x_221) ;  /* 0x0000036000037945 */ /* 0x000fe20003800200 */
[----:B------:R-:W-:Y:S02]  /*1300*/  IADD3 R23, PT, PT, R23, -0x7f, RZ ;  /* 0xffffff8117177810 */ /* 0x000fe40007ffe0ff */
[----:B------:R-:W-:-:S04]  /*1310*/  IADD3 R0, PT, PT, -R22, R0, RZ ;  /* 0x0000000016007210 */ /* 0x000fc80007ffe1ff */
[----:B------:R0:W1:Y:S01]  /*1320*/  MUFU.RCP R26, R0 ;  /* 0x00000000001a7308 */ /* 0x0000620000001000 */
[----:B------:R-:W-:Y:S01]  /*1330*/  FADD.FTZ R22, -R0, -RZ ;  /* 0x800000ff00167221 */ /* 0x000fe20000010100 */
[C---:B0-----:R-:W-:Y:S01]  /*1340*/  IMAD R0, R23.reuse, -0x800000, R25 ;  /* 0xff80000017007824 */ /* 0x041fe200078e0219 */
[----:B------:R-:W-:-:S04]  /*1350*/  IADD3 R23, PT, PT, R23, 0x7f, -R20 ;  /* 0x0000007f17177810 */ /* 0x000fc80007ffe814 */
[----:B------:R-:W-:Y:S01]  /*1360*/  IADD3 R21, PT, PT, R23, R21, RZ ;  /* 0x0000001517157210 */ /* 0x000fe20007ffe0ff */
[----:B-1----:R-:W-:-:S04]  /*1370*/  FFMA R27, R26, R22, 1 ;  /* 0x3f8000001a1b7423 */ /* 0x002fc80000000016 */
[----:B------:R-:W-:-:S04]  /*1380*/  FFMA R27, R26, R27, R26 ;  /* 0x0000001b1a1b7223 */ /* 0x000fc8000000001a */
[----:B------:R-:W-:-:S04]  /*1390*/  FFMA R25, R0, R27, RZ ;  /* 0x0000001b00197223 */ /* 0x000fc800000000ff */
[----:B------:R-:W-:-:S04]  /*13a0*/  FFMA R26, R22, R25, R0 ;  /* 0x00000019161a7223 */ /* 0x000fc80000000000 */
[----:B------:R-:W-:-:S04]  /*13b0*/  FFMA R26, R27, R26, R25 ;  /* 0x0000001a1b1a7223 */ /* 0x000fc80000000019 */
[----:B------:R-:W-:-:S04]  /*13c0*/  FFMA R0, R22, R26, R0 ;  /* 0x0000001a16007223 */ /* 0x000fc80000000000 */
[----:B------:R-:W-:-:S05]  /*13d0*/  FFMA R22, R27, R0, R26 ;  /* 0x000000001b167223 */ /* 0x000fca000000001a */
[----:B------:R-:W-:-:S04]  /*13e0*/  SHF.R.U32.HI R20, RZ, 0x17, R22 ;  /* 0x00000017ff147819 */ /* 0x000fc80000011616 */
[----:B------:R-:W-:-:S05]  /*13f0*/  LOP3.LUT R20, R20, 0xff, RZ, 0xc0, !PT ;  /* 0x000000ff14147812 */ /* 0x000fca00078ec0ff */
[----:B------:R-:W-:-:S05]  /*1400*/  IMAD.IADD R20, R20, 0x1, R21 ;  /* 0x0000000114147824 */ /* 0x000fca00078e0215 */
        /* <DEDUP_REMOVED lines=13> */
[C---:B------:R-:W-:Y:S02]  /*14e0*/  IADD3 R0, PT, PT, R20.reuse, 0x20, RZ ;  /* 0x0000002014007810 */ /* 0x040fe40007ffe0ff */
[----:B------:R-:W-:Y:S02]  /*14f0*/  LOP3.LUT R21, R21, 0x7fffff, RZ, 0xc0, !PT ;  /* 0x007fffff15157812 */ /* 0x000fe400078ec0ff */
[C---:B------:R-:W-:Y:S02]  /*1500*/  ISETP.NE.AND P2, PT, R20.reuse, RZ, PT ;  /* 0x000000ff1400720c */ /* 0x040fe40003f45270 */
[----:B------:R-:W-:Y:S02]  /*1510*/  LOP3.LUT R21, R21, 0x800000, RZ, 0xfc, !PT ;  /* 0x0080000015157812 */ /* 0x000fe400078efcff */
[----:B------:R-:W-:-:S02]  /*1520*/  ISETP.NE.AND P1, PT, R20, RZ, PT ;  /* 0x000000ff1400720c */ /* 0x000fc40003f25270 */
        /* <DEDUP_REMOVED lines=14> */
.L_x_223:
[----:B------:R-:W-:-:S04]  /*1610*/  LOP3.LUT R22, R22, 0x80000000, RZ, 0xc0, !PT ;  /* 0x8000000016167812 */ /* 0x000fc800078ec0ff */
[----:B------:R-:W-:Y:S01]  /*1620*/  LOP3.LUT R22, R22, 0x7f800000, RZ, 0xfc, !PT ;  /* 0x7f80000016167812 */ /* 0x000fe200078efcff */
[----:B------:R-:W-:Y:S06]  /*1630*/  BRA `(.L_x_224) ;  /* 0x0000000000047947 */ /* 0x000fec0003800000 */
.L_x_222:
[----:B------:R-:W-:-:S07]  /*1640*/  LEA R22, R21, R22, 0x17 ;  /* 0x0000001615167211 */ /* 0x000fce00078eb8ff */
.L_x_224:
[----:B------:R-:W-:Y:S05]  /*1650*/  BSYNC.RECONVERGENT B3 ;  /* 0x0000000000037941 */ /* 0x000fea0003800200 */
.L_x_221:
[----:B------:R-:W-:Y:S01]  /*1660*/  MOV R0, R22 ;  /* 0x0000001600007202 */ /* 0x000fe20000000f00 */
[----:B------:R-:W-:Y:S06]  /*1670*/  BRA `(.L_x_225) ;  /* 0x0000000000207947 */ /* 0x000fec0003800000 */
.L_x_220:
[----:B------:R-:W-:-:S04]  /*1680*/  LOP3.LUT R0, R0, 0x80000000, R25, 0x48, !PT ;  /* 0x8000000000007812 */ /* 0x000fc800078e4819 */
[----:B------:R-:W-:Y:S01]  /*1690*/  LOP3.LUT R0, R0, 0x7f800000, RZ, 0xfc, !PT ;  /* 0x7f80000000007812 */ /* 0x000fe200078efcff */
[----:B------:R-:W-:Y:S06]  /*16a0*/  BRA `(.L_x_225) ;  /* 0x0000000000147947 */ /* 0x000fec0003800000 */
.L_x_219:
[----:B------:R-:W-:Y:S01]  /*16b0*/  LOP3.LUT R0, R0, 0x80000000, R25, 0x48, !PT ;  /* 0x8000000000007812 */ /* 0x000fe200078e4819 */
[----:B------:R-:W-:Y:S06]  /*16c0*/  BRA `(.L_x_225) ;  /* 0x00000000000c7947 */ /* 0x000fec0003800000 */
.L_x_218:
[----:B------:R-:W0:Y:S01]  /*16d0*/  MUFU.RSQ R0, -QNAN ;  /* 0xffc0000000007908 */ /* 0x000e220000001400 */
[----:B------:R-:W-:Y:S05]  /*16e0*/  BRA `(.L_x_225) ;  /* 0x0000000000047947 */ /* 0x000fea0003800000 */
.L_x_217:
[----:B------:R-:W-:-:S07]  /*16f0*/  FADD.FTZ R0, R25, R0 ;  /* 0x0000000019007221 */ /* 0x000fce0000010000 */
.L_x_225:
[----:B------:R-:W-:Y:S05]  /*1700*/  BSYNC.RECONVERGENT B2 ;  /* 0x0000000000027941 */ /* 0x000fea0003800200 */
.L_x_215:
[----:B------:R-:W-:Y:S01]  /*1710*/  HFMA2 R21, -RZ, RZ, 0, 0 ;  /* 0x00000000ff157431 */ /* 0x000fe200000001ff */
[----:B------:R-:W-:-:S04]  /*1720*/  MOV R20, R9 ;  /* 0x0000000900147202 */ /* 0x000fc80000000f00 */
[----:B0-----:R-:W-:Y:S05]  /*1730*/  RET.REL.NODEC R20 `(adam_update_mixed_fp16) ;  /* 0xffffffe814307950 */ /* 0x001fea0003c3ffff */
.L_x_226:
        /* <DEDUP_REMOVED lines=12> */
.L_x_302:


//--------------------- .text.adam_update_f64     --------------------------
	.section	.text.adam_update_f64,"ax",@progbits
	.align	128
        .global         adam_update_f64
        .type           adam_update_f64,@function
        .size           adam_update_f64,(.L_x_304 - adam_update_f64)
        .other          adam_update_f64,@"STO_CUDA_ENTRY STV_DEFAULT"
adam_update_f64:
.text.adam_update_f64:
        /* <DEDUP_REMOVED lines=10> */
[----:B------:R-:W0:Y:S01]  /*00a0*/  LDCU.64 UR6, c[0x0][0x3c0] ;  /* 0x00007800ff0677ac */ /* 0x000e220008000a00 */
[----:B------:R-:W1:Y:S01]  /*00b0*/  LDC.64 R20, c[0x0][0x3a8] ;  /* 0x0000ea00ff147b82 */ /* 0x000e620000000a00 */
[----:B------:R-:W2:Y:S01]  /*00c0*/  LDCU.64 UR4, c[0x0][0x358] ;  /* 0x00006b00ff0477ac */ /* 0x000ea20008000a00 */
[----:B------:R-:W3:Y:S06]  /*00d0*/  LDCU.64 UR20, c[0x0][0x3a8] ;  /* 0x00007500ff1477ac */ /* 0x000eec0008000a00 */
[----:B------:R-:W4:Y:S01]  /*00e0*/  LDC.64 R18, c[0x0][0x3b0] ;  /* 0x0000ec00ff127b82 */ /* 0x000f220000000a00 */
[----:B------:R-:W1:Y:S01]  /*00f0*/  LDCU.64 UR14, c[0x0][0x3a8] ;  /* 0x00007500ff0e77ac */ /* 0x000e620008000a00 */
[----:B------:R-:W1:Y:S06]  /*0100*/  LDCU.64 UR22, c[0x0][0x3b0] ;  /* 0x00007600ff1677ac */ /* 0x000e6c0008000a00 */
[----:B------:R-:W2:Y:S01]  /*0110*/  LDC.64 R28, c[0x0][0x3d0] ;  /* 0x0000f400ff1c7b82 */ /* 0x000ea20000000a00 */
[----:B0-----:R-:W-:Y:S01]  /*0120*/  DSETP.LT.AND P0, PT, RZ, UR6, PT ;  /* 0x00000006ff007e2a */ /* 0x001fe2000bf01000 */
[----:B------:R-:W0:Y:S01]  /*0130*/  LDCU.64 UR16, c[0x0][0x3b0] ;  /* 0x00007600ff1077ac */ /* 0x000e220008000a00 */
[----:B------:R-:W0:Y:S05]  /*0140*/  LDCU UR24, c[0x0][0x3d8] ;  /* 0x00007b00ff1877ac */ /* 0x000e2a0008000800 */
[----:B------:R-:W0:Y:S01]  /*0150*/  LDC.64 R2, c[0x0][0x3d0] ;  /* 0x0000f400ff027b82 */ /* 0x000e220000000a00 */
[----:B-1----:R-:W-:Y:S01]  /*0160*/  DADD R20, -R20, 1 ;  /* 0x3ff0000014147429 */ /* 0x002fe20000000100 */
[----:B------:R-:W1:Y:S01]  /*0170*/  LDCU UR18, c[0x0][0x3d8] ;  /* 0x00007b00ff1277ac */ /* 0x000e620008000800 */
[----:B------:R-:W0:Y:S05]  /*0180*/  LDCU UR8, c[0x0][0x3cc] ;  /* 0x00007980ff0877ac */ /* 0x000e2a0008000800 */
[----:B------:R-:W0:Y:S01]  /*0190*/  LDC.64 R26, c[0x0][0x390] ;  /* 0x0000e400ff1a7b82 */ /* 0x000e220000000a00 */
[----:B----4-:R-:W-:Y:S01]  /*01a0*/  DADD R18, -R18, 1 ;  /* 0x3ff0000012127429 */ /* 0x010fe20000000100 */
[----:B------:R-:W4:Y:S01]  /*01b0*/  LDCU UR19, c[0x0][0x3cc] ;  /* 0x00007980ff1377ac */ /* 0x000f220008000800 */
[----:B------:R-:W0:Y:S05]  /*01c0*/  LDCU UR9, c[0x0][0x3d4] ;  /* 0x00007a80ff0977ac */ /* 0x000e2a0008000800 */
[----:B------:R-:W0:Y:S01]  /*01d0*/  LDC.64 R24, c[0x0][0x398] ;  /* 0x0000e600ff187b82 */ /* 0x000e220000000a00 */
[----:B------:R-:W0:Y:S01]  /*01e0*/  LDCU UR25, c[0x0][0x3d4] ;  /* 0x00007a80ff1977ac */ /* 0x000e220008000800 */
[----:B------:R-:W0:Y:S06]  /*01f0*/  LDCU.64 UR10, c[0x0][0x3a0] ;  /* 0x00007400ff0a77ac */ /* 0x000e2c0008000a00 */
[----:B------:R-:W0:Y:S01]  /*0200*/  LDC.64 R22, c[0x0][0x3c8] ;  /* 0x0000f200ff167b82 */ /* 0x000e220000000a00 */
[----:B------:R-:W0:Y:S01]  /*0210*/  LDCU.64 UR26, c[0x0][0x3a0] ;  /* 0x00007400ff1a77ac */ /* 0x000e220008000a00 */
[----:B------:R-:W0:Y:S01]  /*0220*/  LDCU.64 UR12, c[0x0][0x3b8] ;  /* 0x00007700ff0c77ac */ /* 0x000e220008000a00 */
[----:B------:R-:W0:Y:S01]  /*0230*/  LDCU.64 UR28, c[0x0][0x3b8] ;  /* 0x00007700ff1c77ac */ /* 0x000e220008000a00 */
[----:B-1234-:R-:W-:Y:S05]  /*0240*/  @P0 BRA `(.L_x_227) ;  /* 0x0000000400d00947 */ /* 0x01efea0003800000 */
[----:B------:R-:W-:Y:S01]  /*0250*/  BSSY.RECONVERGENT B0, `(.L_x_228) ;  /* 0x0000072000007945 */ /* 0x000fe20003800200 */
.L_x_237:
[----:B-1----:R-:W1:Y:S01]  /*0260*/  LDC.64 R16, c[0x0][0x388] ;  /* 0x0000e200ff107b82 */ /* 0x002e620000000a00 */
[----:B0-----:R-:W-:-:S05]  /*0270*/  IMAD.WIDE R30, R5, 0x8, R26 ;  /* 0x00000008051e7825 */ /* 0x001fca00078e021a */
[----:B------:R-:W2:Y:S01]  /*0280*/  LDG.E.64 R2, desc[UR4][R30.64] ;  /* 0x000000041e027981 */ /* 0x000ea2000c1e1b00 */
[C---:B------:R-:W-:Y:S01]  /*0290*/  IMAD.WIDE R6, R5.reuse, 0x8, R24 ;  /* 0x0000000805067825 */ /* 0x040fe200078e0218 */
[----:B------:R-:W0:Y:S01]  /*02a0*/  MUFU.RCP64H R9, UR8 ;  /* 0x0000000800097d08 */ /* 0x000e220008001800 */
[----:B------:R-:W3:Y:S02]  /*02b0*/  LDC.64 R14, c[0x0][0x380] ;  /* 0x0000e000ff0e7b82 */ /* 0x000ee40000000a00 */
[----:B-1----:R-:W-:-:S06]  /*02c0*/  IMAD.WIDE R16, R5, 0x8, R16 ;  /* 0x0000000805107825 */ /* 0x002fcc00078e0210 */
[----:B------:R-:W4:Y:S01]  /*02d0*/  LDG.E.64.CONSTANT R16, desc[UR4][R16.64] ;  /* 0x0000000410107981 */ /* 0x000f22000c1e9b00 */
[----:B------:R-:W-:-:S06]  /*02e0*/  IMAD.MOV.U32 R8, RZ, RZ, 0x1 ;  /* 0x00000001ff087424 */ /* 0x000fcc00078e00ff */
[----:B0-----:R-:W-:Y:S02]  /*02f0*/  DFMA R10, R8, -R22, 1 ;  /* 0x3ff00000080a742b */ /* 0x001fe40000000816 */
[----:B--2---:R-:W-:-:S08]  /*0300*/  DMUL R2, R2, UR14 ;  /* 0x0000000e02027c28 */ /* 0x004fd00008000000 */
[----:B----4-:R-:W-:-:S07]  /*0310*/  DFMA R12, R20, R16, R2 ;  /* 0x00000010140c722b */ /* 0x010fce0000000002 */
[----:B------:R0:W-:Y:S04]  /*0320*/  STG.E.64 desc[UR4][R30.64], R12 ;  /* 0x0000000c1e007986 */ /* 0x0001e8000c101b04 */
[----:B------:R-:W2:Y:S01]  /*0330*/  LDG.E.64 R2, desc[UR4][R6.64] ;  /* 0x0000000406027981 */ /* 0x000ea2000c1e1b00 */
[----:B------:R-:W-:Y:S01]  /*0340*/  DFMA R10, R10, R10, R10 ;  /* 0x0000000a0a0a722b */ /* 0x000fe2000000000a */
[----:B------:R-:W-:Y:S01]  /*0350*/  FSETP.GEU.AND P2, PT, |R13|, 6.5827683646048100446e-37, PT ;  /* 0x036000000d00780b */ /* 0x000fe20003f4e200 */
[----:B---3--:R-:W-:Y:S01]  /*0360*/  IMAD.WIDE R14, R5, 0x8, R14 ;  /* 0x00000008050e7825 */ /* 0x008fe200078e020e */
[----:B------:R-:W-:Y:S03]  /*0370*/  BSSY.RECONVERGENT B1, `(.L_x_229) ;  /* 0x0000017000017945 */ /* 0x000fe60003800200 */
[----:B------:R-:W-:-:S02]  /*0380*/  IMAD.IADD R5, R0, 0x1, R5 ;  /* 0x0000000100057824 */ /* 0x000fc400078e0205 */
[----:B------:R-:W-:Y:S02]  /*0390*/  DFMA R10, R8, R10, R8 ;  /* 0x0000000a080a722b */ /* 0x000fe40000000008 */
[----:B0-----:R-:W-:Y:S01]  /*03a0*/  DMUL R30, R18, R16 ;  /* 0x00000010121e7228 */ /* 0x001fe20000000000 */
[----:B------:R-:W-:-:S05]  /*03b0*/  ISETP.GE.AND P1, PT, R5, UR18, PT ;  /* 0x0000001205007c0c */ /* 0x000fca000bf26270 */
[----:B------:R-:W-:-:S08]  /*03c0*/  DFMA R8, R10, -R22, 1 ;  /* 0x3ff000000a08742b */ /* 0x000fd00000000816 */
[----:B------:R-:W-:-:S08]  /*03d0*/  DFMA R10, R10, R8, R10 ;  /* 0x000000080a0a722b */ /* 0x000fd0000000000a */
[----:B------:R-:W-:-:S08]  /*03e0*/  DMUL R8, R12, R10 ;  /* 0x0000000a0c087228 */ /* 0x000fd00000000000 */
[----:B------:R-:W-:Y:S02]  /*03f0*/  DFMA R32, R8, -R22, R12 ;  /* 0x800000160820722b */ /* 0x000fe4000000000c */
[----:B--2---:R-:W-:-:S08]  /*0400*/  DMUL R2, R2, UR16 ;  /* 0x0000001002027c28 */ /* 0x004fd00008000000 */
[----:B------:R-:W-:Y:S02]  /*0410*/  DFMA R16, R16, R30, R2 ;  /* 0x0000001e1010722b */ /* 0x000fe40000000002 */
[----:B------:R-:W-:-:S05]  /*0420*/  DFMA R2, R10, R32, R8 ;  /* 0x000000200a02722b */ /* 0x000fca0000000008 */
[----:B------:R0:W-:Y:S05]  /*0430*/  STG.E.64 desc[UR4][R6.64], R16 ;  /* 0x0000001006007986 */ /* 0x0001ea000c101b04 */
[----:B------:R-:W-:-:S05]  /*0440*/  FFMA R4, RZ, UR8, R3 ;  /* 0x00000008ff047c23 */ /* 0x000fca0008000003 */
[----:B------:R-:W-:-:S13]  /*0450*/  FSETP.GT.AND P0, PT, |R4|, 1.469367938527859385e-39, PT ;  /* 0x001000000400780b */ /* 0x000fda0003f04200 */
[----:B0-----:R-:W-:Y:S05]  /*0460*/  @P0 BRA P2, `(.L_x_230) ;  /* 0x00000000001c0947 */ /* 0x001fea0001000000 */
[----:B------:R-:W0:Y:S01]  /*0470*/  LDCU.64 UR6, c[0x0][0x3c8] ;  /* 0x00007900ff0677ac */ /* 0x000e220008000a00 */
[----:B------:R-:W-:Y:S01]  /*0480*/  MOV R4, 0x4c0 ;  /* 0x000004c000047802 */ /* 0x000fe20000000f00 */
[----:B0-----:R-:W-:Y:S02]  /*0490*/  IMAD.U32 R8, RZ, RZ, UR6 ;  /* 0x00000006ff087e24 */ /* 0x001fe4000f8e00ff */
[----:B------:R-:W-:-:S07]  /*04a0*/  IMAD.U32 R9, RZ, RZ, UR7 ;  /* 0x00000007ff097e24 */ /* 0x000fce000f8e00ff */
[----:B------:R-:W-:Y:S05]  /*04b0*/  CALL.REL.NOINC `($__internal_9_$__cuda_sm20_div_rn_f64_full) ;  /* 0x0000000c00207944 */ /* 0x000fea0003c00000 */
[----:B------:R-:W-:Y:S01]  /*04c0*/  IMAD.MOV.U32 R2, RZ, RZ, R12 ;  /* 0x000000ffff027224 */ /* 0x000fe200078e000c */
[----:B------:R-:W-:-:S07]  /*04d0*/  MOV R3, R13 ;  /* 0x0000000d00037202 */ /* 0x000fce0000000f00 */
.L_x_230:
[----:B------:R-:W-:Y:S05]  /*04e0*/  BSYNC.RECONVERGENT B1 ;  /* 0x0000000000017941 */ /* 0x000fea0003800200 */
.L_x_229:
[----:B------:R-:W0:Y:S01]  /*04f0*/  MUFU.RCP64H R7, UR9 ;  /* 0x0000000900077d08 */ /* 0x000e220008001800 */
[----:B------:R-:W-:Y:S01]  /*0500*/  IMAD.MOV.U32 R6, RZ, RZ, 0x1 ;  /* 0x00000001ff067424 */ /* 0x000fe200078e00ff */
[----:B------:R-:W-:Y:S01]  /*0510*/  FSETP.GEU.AND P2, PT, |R17|, 6.5827683646048100446e-37, PT ;  /* 0x036000001100780b */ /* 0x000fe20003f4e200 */
[----:B------:R-:W-:Y:S04]  /*0520*/  BSSY.RECONVERGENT B1, `(.L_x_231) ;  /* 0x0000013000017945 */ /* 0x000fe80003800200 */
[----:B0-----:R-:W-:-:S08]  /*0530*/  DFMA R8, R6, -R28, 1 ;  /* 0x3ff000000608742b */ /* 0x001fd0000000081c */
[----:B------:R-:W-:-:S08]  /*0540*/  DFMA R8, R8, R8, R8 ;  /* 0x000000080808722b */ /* 0x000fd00000000008 */
[----:B------:R-:W-:-:S08]  /*0550*/  DFMA R8, R6, R8, R6 ;  /* 0x000000080608722b */ /* 0x000fd00000000006 */
[----:B------:R-:W-:-:S08]  /*0560*/  DFMA R6, R8, -R28, 1 ;  /* 0x3ff000000806742b */ /* 0x000fd0000000081c */
[----:B------:R-:W-:-:S08]  /*0570*/  DFMA R6, R8, R6, R8 ;  /* 0x000000060806722b */ /* 0x000fd00000000008 */
[----:B------:R-:W-:-:S08]  /*0580*/  DMUL R12, R16, R6 ;  /* 0x00000006100c7228 */ /* 0x000fd00000000000 */
[----:B------:R-:W-:-:S08]  /*0590*/  DFMA R8, R12, -R28, R16 ;  /* 0x8000001c0c08722b */ /* 0x000fd00000000010 */
[----:B------:R-:W-:-:S10]  /*05a0*/  DFMA R12, R6, R8, R12 ;  /* 0x00000008060c722b */ /* 0x000fd4000000000c */
[----:B------:R-:W-:-:S05]  /*05b0*/  FFMA R4, RZ, UR9, R13 ;  /* 0x00000009ff047c23 */ /* 0x000fca000800000d */
[----:B------:R-:W-:-:S13]  /*05c0*/  FSETP.GT.AND P0, PT, |R4|, 1.469367938527859385e-39, PT ;  /* 0x001000000400780b */ /* 0x000fda0003f04200 */
[----:B------:R-:W-:Y:S05]  /*05d0*/  @P0 BRA P2, `(.L_x_232) ;  /* 0x00000000001c0947 */ /* 0x000fea0001000000 */
[----:B------:R-:W0:Y:S01]  /*05e0*/  LDCU.64 UR6, c[0x0][0x3d0] ;  /* 0x00007a00ff0677ac */ /* 0x000e220008000a00 */
[----:B------:R-:W-:Y:S01]  /*05f0*/  IMAD.MOV.U32 R12, RZ, RZ, R16 ;  /* 0x000000ffff0c7224 */ /* 0x000fe200078e0010 */
[----:B------:R-:W-:Y:S01]  /*0600*/  MOV R4, 0x650 ;  /* 0x0000065000047802 */ /* 0x000fe20000000f00 */
[----:B------:R-:W-:Y:S02]  /*0610*/  IMAD.MOV.U32 R13, RZ, RZ, R17 ;  /* 0x000000ffff0d7224 */ /* 0x000fe400078e0011 */
[----:B0-----:R-:W-:Y:S01]  /*0620*/  IMAD.U32 R8, RZ, RZ, UR6 ;  /* 0x00000006ff087e24 */ /* 0x001fe2000f8e00ff */
[----:B------:R-:W-:-:S07]  /*0630*/  MOV R9, UR7 ;  /* 0x0000000700097c02 */ /* 0x000fce0008000f00 */
[----:B------:R-:W-:Y:S05]  /*0640*/  CALL.REL.NOINC `($__internal_9_$__cuda_sm20_div_rn_f64_full) ;  /* 0x0000000800bc7944 */ /* 0x000fea0003c00000 */
.L_x_232:
[----:B------:R-:W-:Y:S05]  /*0650*/  BSYNC.RECONVERGENT B1 ;  /* 0x0000000000017941 */ /* 0x000fea0003800200 */
.L_x_231:
[----:B------:R-:W0:Y:S01]  /*0660*/  MUFU.RSQ64H R17, R13 ;  /* 0x0000000d00117308 */ /* 0x000e220000001c00 */
[----:B------:R-:W-:Y:S01]  /*0670*/  VIADD R16, R13, 0xfcb00000 ;  /* 0xfcb000000d107836 */ /* 0x000fe20000000000 */
[----:B------:R-:W-:Y:S01]  /*0680*/  BSSY.RECONVERGENT B1, `(.L_x_233) ;  /* 0x0000013000017945 */ /* 0x000fe20003800200 */
[----:B------:R-:W-:Y:S01]  /*0690*/  IMAD.MOV.U32 R8, RZ, RZ, 0x0 ;  /* 0x00000000ff087424 */ /* 0x000fe200078e00ff */
[----:B------:R-:W-:Y:S01]  /*06a0*/  DMUL R2, R2, UR10 ;  /* 0x0000000a02027c28 */ /* 0x000fe20008000000 */
[----:B------:R-:W-:Y:S01]  /*06b0*/  IMAD.MOV.U32 R9, RZ, RZ, 0x3fd80000 ;  /* 0x3fd80000ff097424 */ /* 0x000fe200078e00ff */
[----:B------:R-:W-:Y:S01]  /*06c0*/  ISETP.GE.U32.AND P0, PT, R16, 0x7ca00000, PT ;  /* 0x7ca000001000780c */ /* 0x000fe20003f06070 */
[----:B0-----:R-:W-:-:S08]  /*06d0*/  DMUL R6, R16, R16 ;  /* 0x0000001010067228 */ /* 0x001fd00000000000 */
[----:B------:R-:W-:-:S08]  /*06e0*/  DFMA R6, -R6, R12, 1 ;  /* 0x3ff000000606742b */ /* 0x000fd0000000010c */
[----:B------:R-:W-:Y:S02]  /*06f0*/  DFMA R8, R6, R8, 0.5 ;  /* 0x3fe000000608742b */ /* 0x000fe40000000008 */
[----:B------:R-:W-:-:S08]  /*0700*/  DMUL R6, R16, R6 ;  /* 0x0000000610067228 */ /* 0x000fd00000000000 */
[----:B------:R-:W-:-:S08]  /*0710*/  DFMA R32, R8, R6, R16 ;  /* 0x000000060820722b */ /* 0x000fd00000000010 */
[----:B------:R-:W-:Y:S02]  /*0720*/  DMUL R6, R32, R12 ;  /* 0x0000000c20067228 */ /* 0x000fe40000000000 */
[----:B------:R-:W-:Y:S01]  /*0730*/  VIADD R9, R33, 0xfff00000 ;  /* 0xfff0000021097836 */ /* 0x000fe20000000000 */
[----:B------:R-:W-:-:S05]  /*0740*/  MOV R8, R32 ;  /* 0x0000002000087202 */ /* 0x000fca0000000f00 */
[----:B------:R-:W-:-:S08]  /*0750*/  DFMA R10, R6, -R6, R12 ;  /* 0x80000006060a722b */ /* 0x000fd0000000000c */
[----:B------:R-:W-:Y:S01]  /*0760*/  DFMA R30, R10, R8, R6 ;  /* 0x000000080a1e722b */ /* 0x000fe20000000006 */
[----:B------:R-:W-:Y:S10]  /*0770*/  @!P0 BRA `(.L_x_234) ;  /* 0x00000000000c8947 */ /* 0x000ff40003800000 */
[----:B------:R-:W-:Y:S01]  /*0780*/  IMAD.MOV.U32 R8, RZ, RZ, R32 ;  /* 0x000000ffff087224 */ /* 0x000fe200078e0020 */
[----:B------:R-:W-:-:S07]  /*0790*/  MOV R4, 0x7b0 ;  /* 0x000007b000047802 */ /* 0x000fce0000000f00 */
[----:B------:R-:W-:Y:S05]  /*07a0*/  CALL.REL.NOINC `($__internal_10_$__cuda_sm20_dsqrt_rn_f64_mediumpath_v1) ;  /* 0x0000000c00d87944 */ /* 0x000fea0003c00000 */
.L_x_234:
[----:B------:R-:W-:Y:S05]  /*07b0*/  BSYNC.RECONVERGENT B1 ;  /* 0x0000000000017941 */ /* 0x000fea0003800200 */
.L_x_233:
[----:B------:R-:W-:Y:S01]  /*07c0*/  DADD R8, R30, UR12 ;  /* 0x0000000c1e087e29 */ /* 0x000fe20008000000 */
[----:B------:R-:W-:Y:S01]  /*07d0*/  IMAD.MOV.U32 R6, RZ, RZ, 0x1 ;  /* 0x00000001ff067424 */ /* 0x000fe200078e00ff */
[----:B------:R-:W-:Y:S01]  /*07e0*/  FSETP.GEU.AND P2, PT, |R3|, 6.5827683646048100446e-37, PT ;  /* 0x036000000300780b */ /* 0x000fe20003f4e200 */
[----:B------:R-:W-:Y:S03]  /*07f0*/  BSSY.RECONVERGENT B1, `(.L_x_235) ;  /* 0x0000013000017945 */ /* 0x000fe60003800200 */
[----:B------:R-:W0:Y:S02]  /*0800*/  MUFU.RCP64H R7, R9 ;  /* 0x0000000900077308 */ /* 0x000e240000001800 */
[----:B0-----:R-:W-:-:S08]  /*0810*/  DFMA R10, -R8, R6, 1 ;  /* 0x3ff00000080a742b */ /* 0x001fd00000000106 */
[----:B------:R-:W-:-:S08]  /*0820*/  DFMA R10, R10, R10, R10 ;  /* 0x0000000a0a0a722b */ /* 0x000fd0000000000a */
[----:B------:R-:W-:-:S08]  /*0830*/  DFMA R10, R6, R10, R6 ;  /* 0x0000000a060a722b */ /* 0x000fd00000000006 */
[----:B------:R-:W-:-:S08]  /*0840*/  DFMA R6, -R8, R10, 1 ;  /* 0x3ff000000806742b */ /* 0x000fd0000000010a */
[----:B------:R-:W-:-:S08]  /*0850*/  DFMA R6, R10, R6, R10 ;  /* 0x000000060a06722b */ /* 0x000fd0000000000a */
[----:B------:R-:W-:-:S08]  /*0860*/  DMUL R10, R2, R6 ;  /* 0x00000006020a7228 */ /* 0x000fd00000000000 */
[----:B------:R-:W-:-:S08]  /*0870*/  DFMA R12, -R8, R10, R2 ;  /* 0x0000000a080c722b */ /* 0x000fd00000000102 */
[----:B------:R-:W-:-:S10]  /*0880*/  DFMA R6, R6, R12, R10 ;  /* 0x0000000c0606722b */ /* 0x000fd4000000000a */
[----:B------:R-:W-:-:S05]  /*0890*/  FFMA R4, RZ, R9, R7 ;  /* 0x00000009ff047223 */ /* 0x000fca0000000007 */
[----:B------:R-:W-:-:S13]  /*08a0*/  FSETP.GT.AND P0, PT, |R4|, 1.469367938527859385e-39, PT ;  /* 0x001000000400780b */ /* 0x000fda0003f04200 */
[----:B------:R-:W-:Y:S05]  /*08b0*/  @P0 BRA P2, `(.L_x_236) ;  /* 0x0000000000180947 */ /* 0x000fea0001000000 */
[----:B------:R-:W-:Y:S01]  /*08c0*/  IMAD.MOV.U32 R12, RZ, RZ, R2 ;  /* 0x000000ffff0c7224 */ /* 0x000fe200078e0002 */
[----:B------:R-:W-:Y:S01]  /*08d0*/  MOV R4, 0x900 ;  /* 0x0000090000047802 */ /* 0x000fe20000000f00 */
[----:B------:R-:W-:-:S07]  /*08e0*/  IMAD.MOV.U32 R13, RZ, RZ, R3 ;  /* 0x000000ffff0d7224 */ /* 0x000fce00078e0003 */
[----:B------:R-:W-:Y:S05]  /*08f0*/  CALL.REL.NOINC `($__internal_9_$__cuda_sm20_div_rn_f64_full) ;  /* 0x0000000800107944 */ /* 0x000fea0003c00000 */
[----:B------:R-:W-:Y:S01]  /*0900*/  MOV R6, R12 ;  /* 0x0000000c00067202 */ /* 0x000fe20000000f00 */
[----:B------:R-:W-:-:S07]  /*0910*/  IMAD.MOV.U32 R7, RZ, RZ, R13 ;  /* 0x000000ffff077224 */ /* 0x000fce00078e000d */
.L_x_236:
[----:B------:R-:W-:Y:S05]  /*0920*/  BSYNC.RECONVERGENT B1 ;  /* 0x0000000000017941 */ /* 0x000fea0003800200 */
.L_x_235:
[----:B------:R-:W2:Y:S02]  /*0930*/  LDG.E.64 R2, desc[UR4][R14.64] ;  /* 0x000000040e027981 */ /* 0x000ea4000c1e1b00 */
[----:B--2---:R-:W-:-:S07]  /*0940*/  DADD R2, R2, -R6 ;  /* 0x0000000002027229 */ /* 0x004fce0000000806 */
[----:B------:R1:W-:Y:S01]  /*0950*/  STG.E.64 desc[UR4][R14.64], R2 ;  /* 0x000000020e007986 */ /* 0x0003e2000c101b04 */
[----:B------:R-:W-:Y:S05]  /*0960*/  @!P1 BRA `(.L_x_237) ;  /* 0xfffffff8003c9947 */ /* 0x000fea000383ffff */
[----:B------:R-:W-:Y:S05]  /*0970*/  BSYNC.RECONVERGENT B0 ;  /* 0x0000000000007941 */ /* 0x000fea0003800200 */
.L_x_228:
[----:B------:R-:W-:Y:S05]  /*0980*/  EXIT ;  /* 0x000000000000794d */ /* 0x000fea0003800000 */
.L_x_227:
[----:B------:R-:W-:Y:S01]  /*0990*/  BSSY.RECONVERGENT B0, `(.L_x_238) ;  /* 0x0000079000007945 */ /* 0x000fe20003800200 */
.L_x_247:
[----:B------:R-:W0:Y:S08]  /*09a0*/  LDC.64 R8, c[0x0][0x388] ;  /* 0x0000e200ff087b82 */ /* 0x000e300000000a00 */
[----:B-1----:R-:W1:Y:S08]  /*09b0*/  LDC.64 R14, c[0x0][0x380] ;  /* 0x0000e000ff0e7b82 */ /* 0x002e700000000a00 */
[----:B------:R-:W2:Y:S01]  /*09c0*/  LDC.64 R6, c[0x0][0x390] ;  /* 0x0000e400ff067b82 */ /* 0x000ea20000000a00 */
[----:B0-----:R-:W-:-:S07]  /*09d0*/  IMAD.WIDE R26, R5, 0x8, R8 ;  /* 0x00000008051a7825 */ /* 0x001fce00078e0208 */
[----:B------:R-:W0:Y:S01]  /*09e0*/  LDC.64 R10, c[0x0][0x3c0] ;  /* 0x0000f000ff0a7b82 */ /* 0x000e220000000a00 */
[----:B------:R3:W0:Y:S01]  /*09f0*/  LDG.E.64.CONSTANT R16, desc[UR4][R26.64] ;  /* 0x000000041a107981 */ /* 0x000622000c1e9b00 */
[----:B-1----:R-:W-:-:S06]  /*0a00*/  IMAD.WIDE R14, R5, 0x8, R14 ;  /* 0x00000008050e7825 */ /* 0x002fcc00078e020e */
[----:B------:R-:W1:Y:S01]  /*0a10*/  LDC.64 R8, c[0x0][0x398] ;  /* 0x0000e600ff087b82 */ /* 0x000e620000000a00 */
[----:B------:R-:W0:Y:S01]  /*0a20*/  LDG.E.64 R22, desc[UR4][R14.64] ;  /* 0x000000040e167981 */ /* 0x000e22000c1e1b00 */
[----:B--2---:R-:W-:-:S05]  /*0a30*/  IMAD.WIDE R24, R5, 0x8, R6 ;  /* 0x0000000805187825 */ /* 0x004fca00078e0206 */
[----:B------:R-:W2:Y:S01]  /*0a40*/  LDG.E.64 R6, desc[UR4][R24.64] ;  /* 0x0000000418067981 */ /* 0x000ea2000c1e1b00 */
[----:B---3--:R-:W3:Y:S01]  /*0a50*/  MUFU.RCP64H R27, UR19 ;  /* 0x00000013001b7d08 */ /* 0x008ee20008001800 */
[----:B------:R-:W-:Y:S01]  /*0a60*/  IMAD.MOV.U32 R26, RZ, RZ, 0x1 ;  /* 0x00000001ff1a7424 */ /* 0x000fe200078e00ff */
[----:B0-----:R-:W-:Y:S02]  /*0a70*/  DFMA R16, R22, R10, R16 ;  /* 0x0000000a1610722b */ /* 0x001fe40000000010 */
[----:B--2---:R-:W-:-:S08]  /*0a80*/  DMUL R6, R6, UR20 ;  /* 0x0000001406067c28 */ /* 0x004fd00008000000 */
[----:B------:R-:W-:Y:S01]  /*0a90*/  DFMA R12, R20, R16, R6 ;  /* 0x00000010140c722b */ /* 0x000fe20000000006 */
[----:B-1----:R-:W-:Y:S02]  /*0aa0*/  IMAD.WIDE R6, R5, 0x8, R8 ;  /* 0x0000000805067825 */ /* 0x002fe400078e0208 */
[----:B------:R-:W3:Y:S04]  /*0ab0*/  LDC.64 R8, c[0x0][0x3c8] ;  /* 0x0000f200ff087b82 */ /* 0x000ee80000000a00 */
[----:B------:R0:W-:Y:S04]  /*0ac0*/  STG.E.64 desc[UR4][R24.64], R12 ;  /* 0x0000000c18007986 */ /* 0x0001e8000c101b04 */
[----:B------:R-:W2:Y:S01]  /*0ad0*/  LDG.E.64 R10, desc[UR4][R6.64] ;  /* 0x00000004060a7981 */ /* 0x000ea2000c1e1b00 */
[----:B---3--:R-:W-:-:S08]  /*0ae0*/  DFMA R28, R26, -R8, 1 ;  /* 0x3ff000001a1c742b */ /* 0x008fd00000000808 */
[----:B------:R-:W-:-:S08]  /*0af0*/  DFMA R28, R28, R28, R28 ;  /* 0x0000001c1c1c722b */ /* 0x000fd0000000001c */
[----:B------:R-:W-:-:S08]  /*0b00*/  DFMA R28, R26, R28, R26 ;  /* 0x0000001c1a1c722b */ /* 0x000fd0000000001a */
[----:B------:R-:W-:-:S08]  /*0b10*/  DFMA R26, R28, -R8, 1 ;  /* 0x3ff000001c1a742b */ /* 0x000fd00000000808 */
[----:B------:R-:W-:-:S08]  /*0b20*/  DFMA R28, R28, R26, R28 ;  /* 0x0000001a1c1c722b */ /* 0x000fd0000000001c */
[----:B------:R-:W-:Y:S02]  /*0b30*/  DMUL R26, R12, R28 ;  /* 0x0000001c0c1a7228 */ /* 0x000fe40000000000 */
[----:B0-----:R-:W-:-:S06]  /*0b40*/  DMUL R24, R18, R16 ;  /* 0x0000001012187228 */ /* 0x001fcc0000000000 */
[----:B------:R-:W-:Y:S01]  /*0b50*/  DFMA R8, R26, -R8, R12 ;  /* 0x800000081a08722b */ /* 0x000fe2000000000c */
[----:B------:R-:W-:Y:S01]  /*0b60*/  FSETP.GEU.AND P2, PT, |R13|, 6.5827683646048100446e-37, PT ;  /* 0x036000000d00780b */ /* 0x000fe20003f4e200 */
[----:B------:R-:W-:Y:S01]  /*0b70*/  IMAD.IADD R5, R0, 0x1, R5 ;  /* 0x0000000100057824 */ /* 0x000fe200078e0205 */
[----:B------:R-:W-:Y:S04]  /*0b80*/  BSSY.RECONVERGENT B1, `(.L_x_239) ;  /* 0x0000010000017945 */ /* 0x000fe80003800200 */
[----:B------:R-:W-:Y:S01]  /*0b90*/  ISETP.GE.AND P1, PT, R5, UR24, PT ;  /* 0x0000001805007c0c */ /* 0x000fe2000bf26270 */
        /* <DEDUP_REMOVED lines=9> */
[----:B0-----:R-:W-:Y:S01]  /*0c30*/  IMAD.U32 R8, RZ, RZ, UR6 ;  /* 0x00000006ff087e24 */ /* 0x001fe2000f8e00ff */
[----:B------:R-:W-:-:S07]  /*0c40*/  MOV R9, UR7 ;  /* 0x0000000700097c02 */ /* 0x000fce0008000f00 */
[----:B------:R-:W-:Y:S05]  /*0c50*/  CALL.REL.NOINC `($__internal_9_$__cuda_sm20_div_rn_f64_full) ;  /* 0x0000000400387944 */ /* 0x000fea0003c00000 */
[----:B------:R-:W-:Y:S02]  /*0c60*/  IMAD.MOV.U32 R24, RZ, RZ, R12 ;  /* 0x000000ffff187224 */ /* 0x000fe400078e000c */
[----:B------:R-:W-:-:S07]  /*0c70*/  IMAD.MOV.U32 R25, RZ, RZ, R13 ;  /* 0x000000ffff197224 */ /* 0x000fce00078e000d */
.L_x_240:
[----:B------:R-:W-:Y:S05]  /*0c80*/  BSYNC.RECONVERGENT B1 ;  /* 0x0000000000017941 */ /* 0x000fea0003800200 */
.L_x_239:
        /* <DEDUP_REMOVED lines=17> */
[----:B------:R-:W-:Y:S02]  /*0da0*/  MOV R13, R17 ;  /* 0x00000011000d7202 */ /* 0x000fe40000000f00 */
[----:B------:R-:W-:Y:S01]  /*0db0*/  MOV R4, 0xdf0 ;  /* 0x00000df000047802 */ /* 0x000fe20000000f00 */
[----:B0-----:R-:W-:Y:S02]  /*0dc0*/  IMAD.U32 R8, RZ, RZ, UR6 ;  /* 0x00000006ff087e24 */ /* 0x001fe4000f8e00ff */
[----:B------:R-:W-:-:S07]  /*0dd0*/  IMAD.U32 R9, RZ, RZ, UR7 ;  /* 0x00000007ff097e24 */ /* 0x000fce000f8e00ff */
[----:B------:R-:W-:Y:S05]  /*0de0*/  CALL.REL.NOINC `($__internal_9_$__cuda_sm20_div_rn_f64_full) ;  /* 0x0000000000d47944 */ /* 0x000fea0003c00000 */
.L_x_242:
[----:B------:R-:W-:Y:S05]  /*0df0*/  BSYNC.RECONVERGENT B1 ;  /* 0x0000000000017941 */ /* 0x000fea0003800200 */
.L_x_241:
[----:B------:R-:W0:Y:S01]  /*0e00*/  MUFU.RSQ64H R17, R13 ;  /* 0x0000000d00117308 */ /* 0x000e220000001c00 */
[----:B------:R-:W-:Y:S01]  /*0e10*/  VIADD R16, R13, 0xfcb00000 ;  /* 0xfcb000000d107836 */ /* 0x000fe20000000000 */
[----:B------:R-:W-:Y:S01]  /*0e20*/  MOV R9, 0x3fd80000 ;  /* 0x3fd8000000097802 */ /* 0x000fe20000000f00 */
[----:B------:R-:W-:Y:S01]  /*0e30*/  IMAD.MOV.U32 R8, RZ, RZ, 0x0 ;  /* 0x00000000ff087424 */ /* 0x000fe200078e00ff */
[----:B------:R-:W-:Y:S01]  /*0e40*/  BSSY.RECONVERGENT B1, `(.L_x_243) ;  /* 0x0000013000017945 */ /* 0x000fe20003800200 */
[----:B------:R-:W-:Y:S01]  /*0e50*/  DMUL R24, R24, UR26 ;  /* 0x0000001a18187c28 */ /* 0x000fe20008000000 */
[----:B------:R-:W-:Y:S01]  /*0e60*/  ISETP.GE.U32.AND P0, PT, R16, 0x7ca00000, PT ;  /* 0x7ca000001000780c */ /* 0x000fe20003f06070 */
[----:B0-----:R-:W-:-:S08]  /*0e70*/  DMUL R6, R16, R16 ;  /* 0x0000001010067228 */ /* 0x001fd00000000000 */
[----:B------:R-:W-:-:S08]  /*0e80*/  DFMA R6, -R6, R12, 1 ;  /* 0x3ff000000606742b */ /* 0x000fd0000000010c */
[----:B------:R-:W-:Y:S02]  /*0e90*/  DFMA R8, R6, R8, 0.5 ;  /* 0x3fe000000608742b */ /* 0x000fe40000000008 */
[----:B------:R-:W-:-:S08]  /*0ea0*/  DMUL R6, R16, R6 ;  /* 0x0000000610067228 */ /* 0x000fd00000000000 */
[----:B------:R-:W-:-:S08]  /*0eb0*/  DFMA R28, R8, R6, R16 ;  /* 0x00000006081c722b */ /* 0x000fd00000000010 */
[----:B------:R-:W-:Y:S02]  /*0ec0*/  DMUL R6, R28, R12 ;  /* 0x0000000c1c067228 */ /* 0x000fe40000000000 */
[----:B------:R-:W-:Y:S02]  /*0ed0*/  VIADD R9, R29, 0xfff00000 ;  /* 0xfff000001d097836 */ /* 0x000fe40000000000 */
[----:B------:R-:W-:-:S04]  /*0ee0*/  IMAD.MOV.U32 R8, RZ, RZ, R28 ;  /* 0x000000ffff087224 */ /* 0x000fc800078e001c */
[----:B------:R-:W-:-:S08]  /*0ef0*/  DFMA R10, R6, -R6, R12 ;  /* 0x80000006060a722b */ /* 0x000fd0000000000c */
[----:B------:R-:W-:Y:S01]  /*0f00*/  DFMA R26, R10, R8, R6 ;  /* 0x000000080a1a722b */ /* 0x000fe20000000006 */
[----:B------:R-:W-:Y:S10]  /*0f10*/  @!P0 BRA `(.L_x_244) ;  /* 0x0000000000148947 */ /* 0x000ff40003800000 */
[----:B------:R-:W-:Y:S01]  /*0f20*/  IMAD.MOV.U32 R8, RZ, RZ, R28 ;  /* 0x000000ffff087224 */ /* 0x000fe200078e001c */
[----:B------:R-:W-:-:S07]  /*0f30*/  MOV R4, 0xf50 ;  /* 0x00000f5000047802 */ /* 0x000fce0000000f00 */
[----:B------:R-:W-:Y:S05]  /*0f40*/  CALL.REL.NOINC `($__internal_10_$__cuda_sm20_dsqrt_rn_f64_mediumpath_v1) ;  /* 0x0000000400f07944 */ /* 0x000fea0003c00000 */
[----:B------:R-:W-:Y:S01]  /*0f50*/  IMAD.MOV.U32 R26, RZ, RZ, R30 ;  /* 0x000000ffff1a7224 */ /* 0x000fe200078e001e */
[----:B------:R-:W-:-:S07]  /*0f60*/  MOV R27, R31 ;  /* 0x0000001f001b7202 */ /* 0x000fce0000000f00 */
.L_x_244:
[----:B------:R-:W-:Y:S05]  /*0f70*/  BSYNC.RECONVERGENT B1 ;  /* 0x0000000000017941 */ /* 0x000fea0003800200 */
.L_x_243:
        /* <DEDUP_REMOVED lines=20> */
[----:B------:R-:W-:Y:S01]  /*10c0*/  IMAD.MOV.U32 R6, RZ, RZ, R12 ;  /* 0x000000ffff067224 */ /* 0x000fe200078e000c */
[----:B------:R-:W-:-:S07]  /*10d0*/  MOV R7, R13 ;  /* 0x0000000d00077202 */ /* 0x000fce0000000f00 */
.L_x_246:
[----:B------:R-:W-:Y:S05]  /*10e0*/  BSYNC.RECONVERGENT B1 ;  /* 0x0000000000017941 */ /* 0x000fea0003800200 */
.L_x_245:
[----:B------:R-:W-:-:S07]  /*10f0*/  DADD R6, R22, -R6 ;  /* 0x0000000016067229 */ /* 0x000fce0000000806 */
[----:B------:R1:W-:Y:S01]  /*1100*/  STG.E.64 desc[UR4][R14.64], R6 ;  /* 0x000000060e007986 */ /* 0x0003e2000c101b04 */
[----:B------:R-:W-:Y:S05]  /*1110*/  @!P1 BRA `(.L_x_247) ;  /* 0xfffffff800209947 */ /* 0x000fea000383ffff */
[----:B------:R-:W-:Y:S05]  /*1120*/  BSYNC.RECONVERGENT B0 ;  /* 0x0000000000007941 */ /* 0x000fea0003800200 */
.L_x_238:
[----:B------:R-:W-:Y:S05]  /*1130*/  EXIT ;  /* 0x000000000000794d */ /* 0x000fea0003800000 */
        .weak           $__internal_9_$__cuda_sm20_div_rn_f64_full
        .type           $__internal_9_$__cuda_sm20_div_rn_f64_full,@function
        .size           $__internal_9_$__cuda_sm20_div_rn_f64_full,($__internal_10_$__cuda_sm20_dsqrt_rn_f64_mediumpath_v1 - $__internal_9_$__cuda_sm20_div_rn_f64_full)
$__internal_9_$__cuda_sm20_div_rn_f64_full:
[----:B------:R-:W-:Y:S01]  /*1140*/  FSETP.GEU.AND P3, PT, |R13|, 1.469367938527859385e-39, PT ;  /* 0x001000000d00780b */ /* 0x000fe20003f6e200 */
[----:B------:R-:W-:Y:S01]  /*1150*/  BSSY.RECONVERGENT B2, `(.L_x_248) ;  /* 0x0000056000027945 */ /* 0x000fe20003800200 */
[C---:B------:R-:W-:Y:S02]  /*1160*/  FSETP.GEU.AND P0, PT, |R9|.reuse, 1.469367938527859385e-39, PT ;  /* 0x001000000900780b */ /* 0x040fe40003f0e200 */
[----:B------:R-:W-:Y:S02]  /*1170*/  LOP3.LUT R10, R9, 0x800fffff, RZ, 0xc0, !PT ;  /* 0x800fffff090a7812 */ /* 0x000fe400078ec0ff */
[----:B------:R-:W-:Y:S02]  /*1180*/  LOP3.LUT R6, R13, 0x7ff00000, RZ, 0xc0, !PT ;  /* 0x7ff000000d067812 */ /* 0x000fe400078ec0ff */
[----:B------:R-:W-:Y:S01]  /*1190*/  LOP3.LUT R11, R10, 0x3ff00000, RZ, 0xfc, !PT ;  /* 0x3ff000000a0b7812 */ /* 0x000fe200078efcff */
[----:B------:R-:W-:Y:S01]  /*11a0*/  IMAD.MOV.U32 R10, RZ, RZ, R8 ;  /* 0x000000ffff0a7224 */ /* 0x000fe200078e0008 */
[C---:B------:R-:W-:Y:S01]  /*11b0*/  LOP3.LUT R35, R9.reuse, 0x7ff00000, RZ, 0xc0, !PT ;  /* 0x7ff0000009237812 */ /* 0x040fe200078ec0ff */
[----:B------:R-:W-:Y:S01]  /*11c0*/  IMAD.MOV.U32 R34, RZ, RZ, R6 ;  /* 0x000000ffff227224 */ /* 0x000fe200078e0006 */
[----:B------:R-:W-:Y:S01]  /*11d0*/  MOV R36, 0x1 ;  /* 0x0000000100247802 */ /* 0x000fe20000000f00 */
[----:B------:R-:W-:Y:S01]  /*11e0*/  @!P3 IMAD.MOV.U32 R32, RZ, RZ, RZ ;  /* 0x000000ffff20b224 */ /* 0x000fe200078e00ff */
[----:B------:R-:W-:Y:S01]  /*11f0*/  @!P3 LOP3.LUT R7, R9, 0x7ff00000, RZ, 0xc0, !PT ;  /* 0x7ff000000907b812 */ /* 0x000fe200078ec0ff */
[----:B------:R-:W-:Y:S01]  /*1200*/  @!P0 DMUL R10, R8, 8.98846567431157953865e+307 ;  /* 0x7fe00000080a8828 */ /* 0x000fe20000000000 */
[----:B------:R-:W-:-:S02]  /*1210*/  ISETP.GE.U32.AND P2, PT, R6, R35, PT ;  /* 0x000000230600720c */ /* 0x000fc40003f46070 */
[----:B------:R-:W-:Y:S01]  /*1220*/  @!P3 ISETP.GE.U32.AND P4, PT, R6, R7, PT ;  /* 0x000000070600b20c */ /* 0x000fe20003f86070 */
[----:B------:R-:W-:Y:S02]  /*1230*/  IMAD.MOV.U32 R7, RZ, RZ, 0x1ca00000 ;  /* 0x1ca00000ff077424 */ /* 0x000fe400078e00ff */
[----:B------:R-:W0:Y:S03]  /*1240*/  MUFU.RCP64H R37, R11 ;  /* 0x0000000b00257308 */ /* 0x000e260000001800 */
[C---:B------:R-:W-:Y:S02]  /*1250*/  @!P3 SEL R33, R7.reuse, 0x63400000, !P4 ;  /* 0x634000000721b807 */ /* 0x040fe40006000000 */
[----:B------:R-:W-:Y:S02]  /*1260*/  SEL R31, R7, 0x63400000, !P2 ;  /* 0x63400000071f7807 */ /* 0x000fe40005000000 */
[----:B------:R-:W-:-:S02]  /*1270*/  @!P3 LOP3.LUT R30, R33, 0x80000000, R13, 0xf8, !PT ;  /* 0x80000000211eb812 */ /* 0x000fc400078ef80d */
[----:B------:R-:W-:Y:S02]  /*1280*/  LOP3.LUT R31, R31, 0x800fffff, R13, 0xf8, !PT ;  /* 0x800fffff1f1f7812 */ /* 0x000fe400078ef80d */
[----:B------:R-:W-:Y:S01]  /*1290*/  @!P3 LOP3.LUT R33, R30, 0x100000, RZ, 0xfc, !PT ;  /* 0x001000001e21b812 */ /* 0x000fe200078efcff */
[----:B------:R-:W-:Y:S01]  /*12a0*/  IMAD.MOV.U32 R30, RZ, RZ, R12 ;  /* 0x000000ffff1e7224 */ /* 0x000fe200078e000c */
[----:B------:R-:W-:-:S05]  /*12b0*/  @!P0 LOP3.LUT R35, R11, 0x7ff00000, RZ, 0xc0, !PT ;  /* 0x7ff000000b238812 */ /* 0x000fca00078ec0ff */
[----:B------:R-:W-:Y:S02]  /*12c0*/  @!P3 DFMA R30, R30, 2, -R32 ;  /* 0x400000001e1eb82b */ /* 0x000fe40000000820 */
[----:B0-----:R-:W-:-:S08]  /*12d0*/  DFMA R32, R36, -R10, 1 ;  /* 0x3ff000002420742b */ /* 0x001fd0000000080a */
[----:B------:R-:W-:Y:S01]  /*12e0*/  DFMA R32, R32, R32, R32 ;  /* 0x000000202020722b */ /* 0x000fe20000000020 */
[----:B------:R-:W-:-:S07]  /*12f0*/  @!P3 LOP3.LUT R34, R31, 0x7ff00000, RZ, 0xc0, !PT ;  /* 0x7ff000001f22b812 */ /* 0x000fce00078ec0ff */
[----:B------:R-:W-:-:S08]  /*1300*/  DFMA R36, R36, R32, R36 ;  /* 0x000000202424722b */ /* 0x000fd00000000024 */
[----:B------:R-:W-:-:S08]  /*1310*/  DFMA R38, R36, -R10, 1 ;  /* 0x3ff000002426742b */ /* 0x000fd0000000080a */
[----:B------:R-:W-:-:S08]  /*1320*/  DFMA R38, R36, R38, R36 ;  /* 0x000000262426722b */ /* 0x000fd00000000024 */
[----:B------:R-:W-:-:S08]  /*1330*/  DMUL R36, R38, R30 ;  /* 0x0000001e26247228 */ /* 0x000fd00000000000 */
[----:B------:R-:W-:-:S08]  /*1340*/  DFMA R32, R36, -R10, R30 ;  /* 0x8000000a2420722b */ /* 0x000fd0000000001e */
[----:B------:R-:W-:Y:S01]  /*1350*/  DFMA R32, R38, R32, R36 ;  /* 0x000000202620722b */ /* 0x000fe20000000024 */
[----:B------:R-:W-:-:S05]  /*1360*/  VIADD R36, R34, 0xffffffff ;  /* 0xffffffff22247836 */ /* 0x000fca0000000000 */
[----:B------:R-:W-:Y:S01]  /*1370*/  ISETP.GT.U32.AND P0, PT, R36, 0x7feffffe, PT ;  /* 0x7feffffe2400780c */ /* 0x000fe20003f04070 */
[----:B------:R-:W-:-:S05]  /*1380*/  VIADD R36, R35, 0xffffffff ;  /* 0xffffffff23247836 */ /* 0x000fca0000000000 */
[----:B------:R-:W-:-:S13]  /*1390*/  ISETP.GT.U32.OR P0, PT, R36, 0x7feffffe, P0 ;  /* 0x7feffffe2400780c */ /* 0x000fda0000704470 */
[----:B------:R-:W-:Y:S05]  /*13a0*/  @P0 BRA `(.L_x_249) ;  /* 0x00000000006c0947 */ /* 0x000fea0003800000 */
[----:B------:R-:W-:-:S04]  /*13b0*/  LOP3.LUT R13, R9, 0x7ff00000, RZ, 0xc0, !PT ;  /* 0x7ff00000090d7812 */ /* 0x000fc800078ec0ff */
[CC--:B------:R-:W-:Y:S02]  /*13c0*/  VIADDMNMX R12, R6.reuse, -R13.reuse, 0xb9600000, !PT ;  /* 0xb9600000060c7446 */ /* 0x0c0fe4000780090d */
[----:B------:R-:W-:Y:S02]  /*13d0*/  ISETP.GE.U32.AND P0, PT, R6, R13, PT ;  /* 0x0000000d0600720c */ /* 0x000fe40003f06070 */
[----:B------:R-:W-:Y:S02]  /*13e0*/  VIMNMX R12, PT, PT, R12, 0x46a00000, PT ;  /* 0x46a000000c0c7848 */ /* 0x000fe40003fe0100 */
[----:B------:R-:W-:-:S05]  /*13f0*/  SEL R7, R7, 0x63400000, !P0 ;  /* 0x6340000007077807 */ /* 0x000fca0004000000 */
[----:B------:R-:W-:Y:S02]  /*1400*/  IMAD.IADD R7, R12, 0x1, -R7 ;  /* 0x000000010c077824 */ /* 0x000fe400078e0a07 */
[----:B------:R-:W-:-:S03]  /*1410*/  IMAD.MOV.U32 R12, RZ, RZ, RZ ;  /* 0x000000ffff0c7224 */ /* 0x000fc600078e00ff */
[----:B------:R-:W-:-:S06]  /*1420*/  IADD3 R13, PT, PT, R7, 0x7fe00000, RZ ;  /* 0x7fe00000070d7810 */ /* 0x000fcc0007ffe0ff */
[----:B------:R-:W-:-:S10]  /*1430*/  DMUL R36, R32, R12 ;  /* 0x0000000c20247228 */ /* 0x000fd40000000000 */
[----:B------:R-:W-:-:S13]  /*1440*/  FSETP.GTU.AND P0, PT, |R37|, 1.469367938527859385e-39, PT ;  /* 0x001000002500780b */ /* 0x000fda0003f0c200 */
[----:B------:R-:W-:Y:S05]  /*1450*/  @P0 BRA `(.L_x_250) ;  /* 0x0000000000940947 */ /* 0x000fea0003800000 */
[----:B------:R-:W-:Y:S01]  /*1460*/  DFMA R10, R32, -R10, R30 ;  /* 0x8000000a200a722b */ /* 0x000fe2000000001e */
[----:B------:R-:W-:-:S09]  /*1470*/  IMAD.MOV.U32 R12, RZ, RZ, RZ ;  /* 0x000000ffff0c7224 */ /* 0x000fd200078e00ff */
[C---:B------:R-:W-:Y:S02]  /*1480*/  FSETP.NEU.AND P0, PT, R11.reuse, RZ, PT ;  /* 0x000000ff0b00720b */ /* 0x040fe40003f0d000 */
[----:B------:R-:W-:-:S04]  /*1490*/  LOP3.LUT R8, R11, 0x80000000, R9, 0x48, !PT ;  /* 0x800000000b087812 */ /* 0x000fc800078e4809 */
[----:B------:R-:W-:-:S07]  /*14a0*/  LOP3.LUT R13, R8, R13, RZ, 0xfc, !PT ;  /* 0x0000000d080d7212 */ /* 0x000fce00078efcff */
[----:B------:R-:W-:Y:S05]  /*14b0*/  @!P0 BRA `(.L_x_250) ;  /* 0x00000000007c8947 */ /* 0x000fea0003800000 */
[----:B------:R-:W-:Y:S01]  /*14c0*/  IMAD.MOV R11, RZ, RZ, -R7 ;  /* 0x000000ffff0b7224 */ /* 0x000fe200078e0a07 */
[----:B------:R-:W-:Y:S01]  /*14d0*/  IADD3 R7, PT, PT, -R7, -0x43300000, RZ ;  /* 0xbcd0000007077810 */ /* 0x000fe20007ffe1ff */
[----:B------:R-:W-:-:S06]  /*14e0*/  IMAD.MOV.U32 R10, RZ, RZ, RZ ;  /* 0x000000ffff0a7224 */ /* 0x000fcc00078e00ff */
[----:B------:R-:W-:Y:S02]  /*14f0*/  DFMA R10, R36, -R10, R32 ;  /* 0x8000000a240a722b */ /* 0x000fe40000000020 */
[----:B------:R-:W-:-:S08]  /*1500*/  DMUL.RP R32, R32, R12 ;  /* 0x0000000c20207228 */ /* 0x000fd00000008000 */
[----:B------:R-:W-:Y:S02]  /*1510*/  FSETP.NEU.AND P0, PT, |R11|, R7, PT ;  /* 0x000000070b00720b */ /* 0x000fe40003f0d200 */
[----:B------:R-:W-:Y:S02]  /*1520*/  LOP3.LUT R7, R33, R8, RZ, 0x3c, !PT ;  /* 0x0000000821077212 */ /* 0x000fe400078e3cff */
[----:B------:R-:W-:Y:S02]  /*1530*/  FSEL R36, R32, R36, !P0 ;  /* 0x0000002420247208 */ /* 0x000fe40004000000 */
[----:B------:R-:W-:Y:S01]  /*1540*/  FSEL R37, R7, R37, !P0 ;  /* 0x0000002507257208 */ /* 0x000fe20004000000 */
[----:B------:R-:W-:Y:S06]  /*1550*/  BRA `(.L_x_250) ;  /* 0x0000000000547947 */ /* 0x000fec0003800000 */
.L_x_249:
[----:B------:R-:W-:-:S14]  /*1560*/  DSETP.NAN.AND P0, PT, R12, R12, PT ;  /* 0x0000000c0c00722a */ /* 0x000fdc0003f08000 */
[----:B------:R-:W-:Y:S05]  /*1570*/  @P0 BRA `(.L_x_251) ;  /* 0x0000000000440947 */ /* 0x000fea0003800000 */
[----:B------:R-:W-:-:S14]  /*1580*/  DSETP.NAN.AND P0, PT, R8, R8, PT ;  /* 0x000000080800722a */ /* 0x000fdc0003f08000 */
[----:B------:R-:W-:Y:S05]  /*1590*/  @P0 BRA `(.L_x_252) ;  /* 0x0000000000300947 */ /* 0x000fea0003800000 */
[----:B------:R-:W-:Y:S01]  /*15a0*/  ISETP.NE.AND P0, PT, R34, R35, PT ;  /* 0x000000232200720c */ /* 0x000fe20003f05270 */
[----:B------:R-:W-:Y:S01]  /*15b0*/  IMAD.MOV.U32 R37, RZ, RZ, -0x80000 ;  /* 0xfff80000ff257424 */ /* 0x000fe200078e00ff */
[----:B------:R-:W-:-:S11]  /*15c0*/  MOV R36, 0x0 ;  /* 0x0000000000247802 */ /* 0x000fd60000000f00 */
[----:B------:R-:W-:Y:S05]  /*15d0*/  @!P0 BRA `(.L_x_250) ;  /* 0x0000000000348947 */ /* 0x000fea0003800000 */
[----:B------:R-:W-:Y:S02]  /*15e0*/  ISETP.NE.AND P0, PT, R34, 0x7ff00000, PT ;  /* 0x7ff000002200780c */ /* 0x000fe40003f05270 */
[----:B------:R-:W-:Y:S02]  /*15f0*/  LOP3.LUT R37, R13, 0x80000000, R9, 0x48, !PT ;  /* 0x800000000d257812 */ /* 0x000fe400078e4809 */
[----:B------:R-:W-:-:S13]  /*1600*/  ISETP.EQ.OR P0, PT, R35, RZ, !P0 ;  /* 0x000000ff2300720c */ /* 0x000fda0004702670 */
[----:B------:R-:W-:Y:S01]  /*1610*/  @P0 LOP3.LUT R6, R37, 0x7ff00000, RZ, 0xfc, !PT ;  /* 0x7ff0000025060812 */ /* 0x000fe200078efcff */
[----:B------:R-:W-:Y:S02]  /*1620*/  @!P0 IMAD.MOV.U32 R36, RZ, RZ, RZ ;  /* 0x000000ffff248224 */ /* 0x000fe400078e00ff */
[----:B------:R-:W-:Y:S02]  /*1630*/  @P0 IMAD.MOV.U32 R36, RZ, RZ, RZ ;  /* 0x000000ffff240224 */ /* 0x000fe400078e00ff */
[----:B------:R-:W-:Y:S01]  /*1640*/  @P0 IMAD.MOV.U32 R37, RZ, RZ, R6 ;  /* 0x000000ffff250224 */ /* 0x000fe200078e0006 */
[----:B------:R-:W-:Y:S06]  /*1650*/  BRA `(.L_x_250) ;  /* 0x0000000000147947 */ /* 0x000fec0003800000 */
.L_x_252:
[----:B------:R-:W-:Y:S02]  /*1660*/  LOP3.LUT R37, R9, 0x80000, RZ, 0xfc, !PT ;  /* 0x0008000009257812 */ /* 0x000fe400078efcff */
[----:B------:R-:W-:Y:S01]  /*1670*/  MOV R36, R8 ;  /* 0x0000000800247202 */ /* 0x000fe20000000f00 */
[----:B------:R-:W-:Y:S06]  /*1680*/  BRA `(.L_x_250) ;  /* 0x0000000000087947 */ /* 0x000fec0003800000 */
.L_x_251:
[----:B------:R-:W-:Y:S01]  /*1690*/  LOP3.LUT R37, R13, 0x80000, RZ, 0xfc, !PT ;  /* 0x000800000d257812 */ /* 0x000fe200078efcff */
[----:B------:R-:W-:-:S07]  /*16a0*/  IMAD.MOV.U32 R36, RZ, RZ, R12 ;  /* 0x000000ffff247224 */ /* 0x000fce00078e000c */
.L_x_250:
[----:B------:R-:W-:Y:S05]  /*16b0*/  BSYNC.RECONVERGENT B2 ;  /* 0x0000000000027941 */ /* 0x000fea0003800200 */
.L_x_248:
[----:B------:R-:W-:Y:S01]  /*16c0*/  IMAD.MOV.U32 R6, RZ, RZ, R4 ;  /* 0x000000ffff067224 */ /* 0x000fe200078e0004 */
[----:B------:R-:W-:Y:S01]  /*16d0*/  MOV R7, 0x0 ;  /* 0x0000000000077802 */ /* 0x000fe20000000f00 */
[----:B------:R-:W-:Y:S02]  /*16e0*/  IMAD.MOV.U32 R12, RZ, RZ, R36 ;  /* 0x000000ffff0c7224 */ /* 0x000fe400078e0024 */
[----:B------:R-:W-:Y:S01]  /*16f0*/  IMAD.MOV.U32 R13, RZ, RZ, R37 ;  /* 0x000000ffff0d7224 */ /* 0x000fe200078e0025 */
[----:B------:R-:W-:Y:S06]  /*1700*/  RET.REL.NODEC R6 `(adam_update_f64) ;  /* 0xffffffe8063c7950 */ /* 0x000fec0003c3ffff */
        .weak           $__internal_10_$__cuda_sm20_dsqrt_rn_f64_mediumpath_v1
        .type           $__internal_10_$__cuda_sm20_dsqrt_rn_f64_mediumpath_v1,@function
        .size           $__internal_10_$__cuda_sm20_dsqrt_rn_f64_mediumpath_v1,(.L_x_304 - $__internal_10_$__cuda_sm20_dsqrt_rn_f64_mediumpath_v1)
$__internal_10_$__cuda_sm20_dsqrt_rn_f64_mediumpath_v1:
[----:B------:R-:W-:Y:S01]  /*1710*/  ISETP.GE.U32.AND P0, PT, R16, -0x3400000, PT ;  /* 0xfcc000001000780c */ /* 0x000fe20003f06070 */
[----:B------:R-:W-:-:S12]  /*1720*/  BSSY.RECONVERGENT B2, `(.L_x_253) ;  /* 0x0000023000027945 */ /* 0x000fd80003800200 */
[----:B------:R-:W-:Y:S05]  /*1730*/  @!P0 BRA `(.L_x_254) ;  /* 0x0000000000208947 */ /* 0x000fea0003800000 */
[----:B------:R-:W-:-:S10]  /*1740*/  DFMA.RM R6, R10, R8, R6 ;  /* 0x000000080a06722b */ /* 0x000fd40000004006 */
[----:B------:R-:W-:-:S05]  /*1750*/  IADD3 R8, P0, PT, R6, 0x1, RZ ;  /* 0x0000000106087810 */ /* 0x000fca0007f1e0ff */
[----:B------:R-:W-:-:S06]  /*1760*/  IMAD.X R9, RZ, RZ, R7, P0 ;  /* 0x000000ffff097224 */ /* 0x000fcc00000e0607 */
[----:B------:R-:W-:-:S08]  /*1770*/  DFMA.RP R12, -R6, R8, R12 ;  /* 0x00000008060c722b */ /* 0x000fd0000000810c */
[----:B------:R-:W-:-:S06]  /*1780*/  DSETP.GT.AND P0, PT, R12, RZ, PT ;  /* 0x000000ff0c00722a */ /* 0x000fcc0003f04000 */
[----:B------:R-:W-:Y:S02]  /*1790*/  FSEL R6, R8, R6, P0 ;  /* 0x0000000608067208 */ /* 0x000fe40000000000 */
[----:B------:R-:W-:Y:S01]  /*17a0*/  FSEL R7, R9, R7, P0 ;  /* 0x0000000709077208 */ /* 0x000fe20000000000 */
[----:B------:R-:W-:Y:S06]  /*17b0*/  BRA `(.L_x_255) ;  /* 0x0000000000647947 */ /* 0x000fec0003800000 */
.L_x_254:
[----:B------:R-:W-:-:S14]  /*17c0*/  DSETP.NE.AND P0, PT, R12, RZ, PT ;  /* 0x000000ff0c00722a */ /* 0x000fdc0003f05000 */
[----:B------:R-:W-:Y:S05]  /*17d0*/  @!P0 BRA `(.L_x_256) ;  /* 0x0000000000588947 */ /* 0x000fea0003800000 */
[----:B------:R-:W-:-:S13]  /*17e0*/  ISETP.GE.AND P0, PT, R13, RZ, PT ;  /* 0x000000ff0d00720c */ /* 0x000fda0003f06270 */
[----:B------:R-:W-:Y:S02]  /*17f0*/  @!P0 IMAD.MOV.U32 R6, RZ, RZ, 0x0 ;  /* 0x00000000ff068424 */ /* 0x000fe400078e00ff */
[----:B------:R-:W-:Y:S01]  /*1800*/  @!P0 IMAD.MOV.U32 R7, RZ, RZ, -0x80000 ;  /* 0xfff80000ff078424 */ /* 0x000fe200078e00ff */
[----:B------:R-:W-:Y:S06]  /*1810*/  @!P0 BRA `(.L_x_255) ;  /* 0x00000000004c8947 */ /* 0x000fec0003800000 */
[----:B------:R-:W-:-:S13]  /*1820*/  ISETP.GT.AND P0, PT, R13, 0x7fefffff, PT ;  /* 0x7fefffff0d00780c */ /* 0x000fda0003f04270 */
[----:B------:R-:W-:Y:S05]  /*1830*/  @P0 BRA `(.L_x_256) ;  /* 0x0000000000400947 */ /* 0x000fea0003800000 */
[----:B------:R-:W-:Y:S01]  /*1840*/  DMUL R12, R12, 8.11296384146066816958e+31 ;  /* 0x469000000c0c7828 */ /* 0x000fe20000000000 */
[----:B------:R-:W-:Y:S01]  /*1850*/  IMAD.MOV.U32 R6, RZ, RZ, RZ ;  /* 0x000000ffff067224 */ /* 0x000fe200078e00ff */
[----:B------:R-:W-:Y:S01]  /*1860*/  MOV R10, 0x0 ;  /* 0x00000000000a7802 */ /* 0x000fe20000000f00 */
[----:B------:R-:W-:-:S03]  /*1870*/  IMAD.MOV.U32 R11, RZ, RZ, 0x3fd80000 ;  /* 0x3fd80000ff0b7424 */ /* 0x000fc600078e00ff */
[----:B------:R-:W0:Y:S02]  /*1880*/  MUFU.RSQ64H R7, R13 ;  /* 0x0000000d00077308 */ /* 0x000e240000001c00 */
[----:B0-----:R-:W-:-:S08]  /*1890*/  DMUL R8, R6, R6 ;  /* 0x0000000606087228 */ /* 0x001fd00000000000 */
[----:B------:R-:W-:-:S08]  /*18a0*/  DFMA R8, R12, -R8, 1 ;  /* 0x3ff000000c08742b */ /* 0x000fd00000000808 */
[----:B------:R-:W-:Y:S02]  /*18b0*/  DFMA R10, R8, R10, 0.5 ;  /* 0x3fe00000080a742b */ /* 0x000fe4000000000a */
[----:B------:R-:W-:-:S08]  /*18c0*/  DMUL R8, R6, R8 ;  /* 0x0000000806087228 */ /* 0x000fd00000000000 */
[----:B------:R-:W-:-:S08]  /*18d0*/  DFMA R8, R10, R8, R6 ;  /* 0x000000080a08722b */ /* 0x000fd00000000006 */
[----:B------:R-:W-:Y:S02]  /*18e0*/  DMUL R6, R12, R8 ;  /* 0x000000080c067228 */ /* 0x000fe40000000000 */
[----:B------:R-:W-:-:S06]  /*18f0*/  VIADD R9, R9, 0xfff00000 ;  /* 0xfff0000009097836 */ /* 0x000fcc0000000000 */
[----:B------:R-:W-:-:S08]  /*1900*/  DFMA R10, R6, -R6, R12 ;  /* 0x80000006060a722b */ /* 0x000fd0000000000c */
[----:B------:R-:W-:-:S10]  /*1910*/  DFMA R6, R8, R10, R6 ;  /* 0x0000000a0806722b */ /* 0x000fd40000000006 */
[----:B------:R-:W-:Y:S01]  /*1920*/  VIADD R7, R7, 0xfcb00000 ;  /* 0xfcb0000007077836 */ /* 0x000fe20000000000 */
[----:B------:R-:W-:Y:S06]  /*1930*/  BRA `(.L_x_255) ;  /* 0x0000000000047947 */ /* 0x000fec0003800000 */
.L_x_256:
[----:B------:R-:W-:-:S11]  /*1940*/  DADD R6, R12, R12 ;  /* 0x000000000c067229 */ /* 0x000fd6000000000c */
.L_x_255:
[----:B------:R-:W-:Y:S05]  /*1950*/  BSYNC.RECONVERGENT B2 ;  /* 0x0000000000027941 */ /* 0x000fea0003800200 */
.L_x_253:
[----:B------:R-:W-:Y:S01]  /*1960*/  IMAD.MOV.U32 R30, RZ, RZ, R6 ;  /* 0x000000ffff1e7224 */ /* 0x000fe200078e0006 */
[----:B------:R-:W-:Y:S01]  /*1970*/  MOV R31, R7 ;  /* 0x00000007001f7202 */ /* 0x000fe20000000f00 */
[----:B------:R-:W-:Y:S02]  /*1980*/  IMAD.MOV.U32 R6, RZ, RZ, R4 ;  /* 0x000000ffff067224 */ /* 0x000fe400078e0004 */
[----:B------:R-:W-:-:S04]  /*1990*/  IMAD.MOV.U32 R7, RZ, RZ, 0x0 ;  /* 0x00000000ff077424 */ /* 0x000fc800078e00ff */
[----:B------:R-:W-:Y:S05]  /*19a0*/  RET.REL.NODEC R6 `(adam_update_f64) ;  /* 0xffffffe406947950 */ /* 0x000fea0003c3ffff */
.L_x_257:
        /* <DEDUP_REMOVED lines=13> */
.L_x_304:


//--------------------- .text.adam_update_f32     --------------------------
	.section	.text.adam_update_f32,"ax",@progbits
	.align	128
        .global         adam_update_f32
        .type           adam_update_f32,@function
        .size           adam_update_f32,(.L_x_306 - adam_update_f32)
        .other          adam_update_f32,@"STO_CUDA_ENTRY STV_DEFAULT"
adam_update_f32:
.text.adam_update_f32:
        /* <DEDUP_REMOVED lines=40> */
.L_x_269:
[----:B01----:R-:W-:-:S04]  /*0280*/  IMAD.WIDE R18, R8, 0x4, R16 ;  /* 0x0000000408127825 */ /* 0x003fc800078e0210 */
[C---:B------:R-:W-:Y:S01]  /*0290*/  IMAD.WIDE R20, R8.reuse, 0x4, R10 ;  /* 0x0000000408147825 */ /* 0x040fe200078e020a */
[----:B------:R-:W2:Y:S05]  /*02a0*/  LDG.E R0, desc[UR4][R18.64] ;  /* 0x0000000412007981 */ /* 0x000eaa000c1e1900 */
        /* <DEDUP_REMOVED lines=10> */
[----:B--2---:R-:W-:Y:S01]  /*0350*/  FMUL R25, R0, UR10 ;  /* 0x0000000a00197c20 */ /* 0x004fe20008400000 */
[----:B-1----:R-:W-:-:S03]  /*0360*/  FFMA R0, R27, -R6, 1 ;  /* 0x3f8000001b007423 */ /* 0x002fc60000000806 */
[----:B------:R-:W-:Y:S01]  /*0370*/  FFMA R2, R20, R2, R25 ;  /* 0x0000000214027223 */ /* 0x000fe20000000019 */
[----:B------:R-:W-:Y:S01]  /*0380*/  FFMA R27, R27, R0, R27 ;  /* 0x000000001b1b7223 */ /* 0x000fe2000000001b */
[----:B------:R-:W-:Y:S01]  /*0390*/  IMAD.WIDE R20, R8, 0x4, R12 ;  /* 0x0000000408147825 */ /* 0x000fe200078e020c */
[----:B------:R-:W-:Y:S02]  /*03a0*/  IADD3 R8, PT, PT, R3, R8, RZ ;  /* 0x0000000803087210 */ /* 0x000fe40007ffe0ff */
[----:B------:R1:W-:Y:S01]  /*03b0*/  STG.E desc[UR4][R22.64], R2 ;  /* 0x0000000216007986 */ /* 0x0003e2000c101904 */
[----:B0-----:R-:W-:Y:S01]  /*03c0*/  FFMA R19, R24, R27, RZ ;  /* 0x0000001b18137223 */ /* 0x001fe200000000ff */
[----:B------:R-:W-:-:S03]  /*03d0*/  ISETP.GE.AND P2, PT, R8, UR11, PT ;  /* 0x0000000b08007c0c */ /* 0x000fc6000bf46270 */
[----:B------:R-:W-:-:S04]  /*03e0*/  FFMA R18, R19, -R6, R24 ;  /* 0x8000000613127223 */ /* 0x000fc80000000018 */
[----:B------:R-:W-:Y:S01]  /*03f0*/  FFMA R18, R27, R18, R19 ;  /* 0x000000121b127223 */ /* 0x000fe20000000013 */
[----:B---3--:R-:W-:Y:S06]  /*0400*/  @!P0 BRA `(.L_x_261) ;  /* 0x0000000000148947 */ /* 0x008fec0003800000 */
[----:B------:R-:W0:Y:S01]  /*0410*/  LDCU UR6, c[0x0][0x3b4] ;  /* 0x00007680ff0677ac */ /* 0x000e220008000800 */
[----:B------:R-:W-:Y:S02]  /*0420*/  MOV R4, 0x450 ;  /* 0x0000045000047802 */ /* 0x000fe40000000f00 */
[----:B0-----:R-:W-:-:S07]  /*0430*/  MOV R0, UR6 ;  /* 0x0000000600007c02 */ /* 0x001fce0008000f00 */
[----:B-1----:R-:W-:Y:S05]  /*0440*/  CALL.REL.NOINC `($__internal_12_$__cuda_sm3x_div_rn_noftz_f32_slowpath) ;  /* 0x0000000800807944 */ /* 0x002fea0003c00000 */
[----:B------:R-:W-:-:S07]  /*0450*/  MOV R18, R0 ;  /* 0x0000000000127202 */ /* 0x000fce0000000f00 */
.L_x_261:
[----:B------:R-:W-:Y:S05]  /*0460*/  BSYNC.RECONVERGENT B1 ;  /* 0x0000000000017941 */ /* 0x000fea0003800200 */
.L_x_260:
        /* <DEDUP_REMOVED lines=11> */
[----:B------:R-:W-:Y:S01]  /*0520*/  MOV R4, 0x550 ;  /* 0x0000055000047802 */ /* 0x000fe20000000f00 */
[----:B0-----:R-:W-:-:S07]  /*0530*/  IMAD.U32 R0, RZ, RZ, UR6 ;  /* 0x00000006ff007e24 */ /* 0x001fce000f8e00ff */
[----:B-1----:R-:W-:Y:S05]  /*0540*/  CALL.REL.NOINC `($__internal_12_$__cuda_sm3x_div_rn_noftz_f32_slowpath) ;  /* 0x0000000800407944 */ /* 0x002fea0003c00000 */
[----:B------:R-:W-:-:S07]  /*0550*/  MOV R4, R0 ;  /* 0x0000000000047202 */ /* 0x000fce0000000f00 */
.L_x_263:
[----:B------:R-:W-:Y:S05]  /*0560*/  BSYNC.RECONVERGENT B1 ;  /* 0x0000000000017941 */ /* 0x000fea0003800200 */
.L_x_262:
[----:B------:R-:W-:Y:S01]  /*0570*/  IADD3 R0, PT, PT, R4, -0xd000000, RZ ;  /* 0xf300000004007810 */ /* 0x000fe20007ffe0ff */
[----:B-1----:R0:W1:Y:S01]  /*0580*/  MUFU.RSQ R23, R4 ;  /* 0x0000000400177308 */ /* 0x0020620000001400 */
[----:B------:R-:W-:Y:S01]  /*0590*/  BSSY.RECONVERGENT B1, `(.L_x_264) ;  /* 0x000000b000017945 */ /* 0x000fe20003800200 */
[----:B------:R-:W-:Y:S01]  /*05a0*/  FMUL R18, R18, UR7 ;  /* 0x0000000712127c20 */ /* 0x000fe20008400000 */
[----:B------:R-:W-:-:S13]  /*05b0*/  ISETP.GT.U32.AND P0, PT, R0, 0x727fffff, PT ;  /* 0x727fffff0000780c */ /* 0x000fda0003f04070 */
[----:B0-----:R-:W-:Y:S05]  /*05c0*/  @!P0 BRA `(.L_x_265) ;  /* 0x00000000000c8947 */ /* 0x001fea0003800000 */
[----:B------:R-:W-:-:S07]  /*05d0*/  MOV R0, 0x5f0 ;  /* 0x000005f000007802 */ /* 0x000fce0000000f00 */
[----:B-1----:R-:W-:Y:S05]  /*05e0*/  CALL.REL.NOINC `($__internal_11_$__cuda_sm20_sqrt_rn_f32_slowpath) ;  /* 0x0000000400c07944 */ /* 0x002fea0003c00000 */
[----:B------:R-:W-:Y:S05]  /*05f0*/  BRA `(.L_x_266) ;  /* 0x0000000000107947 */ /* 0x000fea0003800000 */
.L_x_265:
[C---:B-1----:R-:W-:Y:S01]  /*0600*/  FMUL.FTZ R19, R23.reuse, R4 ;  /* 0x0000000417137220 */ /* 0x042fe20000410000 */
[----:B------:R-:W-:-:S03]  /*0610*/  FMUL.FTZ R26, R23, 0.5 ;  /* 0x3f000000171a7820 */ /* 0x000fc60000410000 */
[----:B------:R-:W-:-:S04]  /*0620*/  FFMA R4, -R19, R19, R4 ;  /* 0x0000001313047223 */ /* 0x000fc80000000104 */
[----:B------:R-:W-:-:S07]  /*0630*/  FFMA R26, R4, R26, R19 ;  /* 0x0000001a041a7223 */ /* 0x000fce0000000013 */
.L_x_266:
[----:B------:R-:W-:Y:S05]  /*0640*/  BSYNC.RECONVERGENT B1 ;  /* 0x0000000000017941 */ /* 0x000fea0003800200 */
.L_x_264:
        /* <DEDUP_REMOVED lines=13> */
[----:B------:R-:W-:Y:S05]  /*0720*/  CALL.REL.NOINC `($__internal_12_$__cuda_sm3x_div_rn_noftz_f32_slowpath) ;  /* 0x0000000400c87944 */ /* 0x000fea0003c00000 */
.L_x_268:
[----:B------:R-:W-:Y:S05]  /*0730*/  BSYNC.RECONVERGENT B1 ;  /* 0x0000000000017941 */ /* 0x000fea0003800200 */
.L_x_267:
[----:B------:R-:W2:Y:S02]  /*0740*/  LDG.E R19, desc[UR4][R20.64] ;  /* 0x0000000414137981 */ /* 0x000ea4000c1e1900 */
[----:B--2---:R-:W-:-:S05]  /*0750*/  FADD R19, R19, -R0 ;  /* 0x8000000013137221 */ /* 0x004fca0000000000 */
[----:B------:R1:W-:Y:S01]  /*0760*/  STG.E desc[UR4][R20.64], R19 ;  /* 0x0000001314007986 */ /* 0x0003e2000c101904 */
[----:B------:R-:W-:Y:S05]  /*0770*/  @!P2 BRA `(.L_x_269) ;  /* 0xfffffff800c0a947 */ /* 0x000fea000383ffff */
[----:B------:R-:W-:Y:S05]  /*0780*/  BSYNC.RECONVERGENT B0 ;  /* 0x0000000000007941 */ /* 0x000fea0003800200 */
.L_x_259:
[----:B------:R-:W-:Y:S05]  /*0790*/  EXIT ;  /* 0x000000000000794d */ /* 0x000fea0003800000 */
.L_x_258:
[----:B------:R-:W-:Y:S01]  /*07a0*/  BSSY.RECONVERGENT B0, `(.L_x_270) ;  /* 0x0000053000007945 */ /* 0x000fe20003800200 */
.L_x_280:
[C---:B0-----:R-:W-:Y:S01]  /*07b0*/  IMAD.WIDE R4, R8.reuse, 0x4, R18 ;  /* 0x0000000408047825 */ /* 0x041fe200078e0212 */
[----:B------:R-:W0:Y:S03]  /*07c0*/  LDC.64 R14, c[0x0][0x3b0] ;  /* 0x0000ec00ff0e7b82 */ /* 0x000e260000000a00 */
[C---:B-1----:R-:W-:Y:S02]  /*07d0*/  IMAD.WIDE R12, R8.reuse, 0x4, R20 ;  /* 0x00000004080c7825 */ /* 0x042fe400078e0214 */
[----:B------:R-:W0:Y:S02]  /*07e0*/  LDG.E.CONSTANT R4, desc[UR4][R4.64] ;  /* 0x0000000404047981 */ /* 0x000e24000c1e9900 */
[C---:B------:R-:W-:Y:S02]  /*07f0*/  IMAD.WIDE R22, R8.reuse, 0x4, R30 ;  /* 0x0000000408167825 */ /* 0x040fe400078e021e */
[----:B------:R-:W0:Y:S04]  /*0800*/  LDG.E R11, desc[UR4][R12.64] ;  /* 0x000000040c0b7981 */ /* 0x000e28000c1e1900 */
[----:B------:R-:W2:Y:S01]  /*0810*/  LDG.E R0, desc[UR4][R22.64] ;  /* 0x0000000416007981 */ /* 0x000ea2000c1e1900 */
[----:B------:R-:W-:-:S04]  /*0820*/  IMAD.WIDE R16, R8, 0x4, R32 ;  /* 0x0000000408107825 */ /* 0x000fc800078e0220 */
[----:B0-----:R-:W-:Y:S01]  /*0830*/  FFMA R14, R11, R14, R4 ;  /* 0x0000000e0b0e7223 */ /* 0x001fe20000000004 */
[----:B--2---:R-:W-:-:S04]  /*0840*/  FMUL R0, R0, UR12 ;  /* 0x0000000c00007c20 */ /* 0x004fc80008400000 */
[----:B------:R-:W-:-:S05]  /*0850*/  FFMA R24, R7, R14, R0 ;  /* 0x0000000e07187223 */ /* 0x000fca0000000000 */
[----:B------:R0:W-:Y:S04]  /*0860*/  STG.E desc[UR4][R22.64], R24 ;  /* 0x0000001816007986 */ /* 0x0001e8000c101904 */
[----:B------:R-:W2:Y:S01]  /*0870*/  LDG.E R0, desc[UR4][R16.64] ;  /* 0x0000000410007981 */ /* 0x000ea2000c1e1900 */
[----:B------:R-:W1:Y:S01]  /*0880*/  MUFU.RCP R6, R15 ;  /* 0x0000000f00067308 */ /* 0x000e620000001000 */
[----:B------:R-:W-:-:S07]  /*0890*/  FMUL R4, R9, R14 ;  /* 0x0000000e09047220 */ /* 0x000fce0000400000 */
[----:B------:R-:W3:Y:S01]  /*08a0*/  FCHK P0, R24, R15 ;  /* 0x0000000f18007302 */ /* 0x000ee20000000000 */
[----:B-1----:R-:W-:-:S04]  /*08b0*/  FFMA R25, R6, -R15, 1 ;  /* 0x3f80000006197423 */ /* 0x002fc8000000080f */
[----:B------:R-:W-:-:S04]  /*08c0*/  FFMA R25, R6, R25, R6 ;  /* 0x0000001906197223 */ /* 0x000fc80000000006 */
[----:B0-----:R-:W-:Y:S01]  /*08d0*/  FFMA R23, R24, R25, RZ ;  /* 0x0000001918177223 */ /* 0x001fe200000000ff */
[----:B------:R-:W-:Y:S01]  /*08e0*/  IADD3 R8, PT, PT, R3, R8, RZ ;  /* 0x0000000803087210 */ /* 0x000fe20007ffe0ff */
[----:B------:R-:W-:Y:S02]  /*08f0*/  BSSY.RECONVERGENT B1, `(.L_x_271) ;  /* 0x000000d000017945 */ /* 0x000fe40003800200 */
[----:B------:R-:W-:Y:S01]  /*0900*/  FFMA R6, R23, -R15, R24 ;  /* 0x8000000f17067223 */ /* 0x000fe20000000018 */
[----:B------:R-:W-:-:S03]  /*0910*/  ISETP.GE.AND P2, PT, R8, UR14, PT ;  /* 0x0000000e08007c0c */ /* 0x000fc6000bf46270 */
[----:B------:R-:W-:Y:S01]  /*0920*/  FFMA R6, R6, R25, R23 ;  /* 0x0000001906067223 */ /* 0x000fe20000000017 */
[----:B--2---:R-:W-:-:S04]  /*0930*/  FMUL R5, R0, UR13 ;  /* 0x0000000d00057c20 */ /* 0x004fc80008400000 */
[----:B------:R-:W-:-:S05]  /*0940*/  FFMA R5, R14, R4, R5 ;  /* 0x000000040e057223 */ /* 0x000fca0000000005 */
[----:B------:R0:W-:Y:S01]  /*0950*/  STG.E desc[UR4][R16.64], R5 ;  /* 0x0000000510007986 */ /* 0x0001e2000c101904 */
[----:B---3--:R-:W-:Y:S05]  /*0960*/  @!P0 BRA `(.L_x_272) ;  /* 0x0000000000148947 */ /* 0x008fea0003800000 */
[----:B------:R-:W1:Y:S01]  /*0970*/  LDCU UR6, c[0x0][0x3b4] ;  /* 0x00007680ff0677ac */ /* 0x000e620008000800 */
[----:B------:R-:W-:Y:S02]  /*0980*/  MOV R4, 0x9b0 ;  /* 0x000009b000047802 */ /* 0x000fe40000000f00 */
[----:B-1----:R-:W-:-:S07]  /*0990*/  MOV R0, UR6 ;  /* 0x0000000600007c02 */ /* 0x002fce0008000f00 */
[----:B0-----:R-:W-:Y:S05]  /*09a0*/  CALL.REL.NOINC `($__internal_12_$__cuda_sm3x_div_rn_noftz_f32_slowpath) ;  /* 0x0000000400287944 */ /* 0x001fea0003c00000 */
[----:B------:R-:W-:-:S07]  /*09b0*/  MOV R6, R0 ;  /* 0x0000000000067202 */ /* 0x000fce0000000f00 */
.L_x_272:
[----:B------:R-:W-:Y:S05]  /*09c0*/  BSYNC.RECONVERGENT B1 ;  /* 0x0000000000017941 */ /* 0x000fea0003800200 */
.L_x_271:
[----:B------:R-:W1:Y:S01]  /*09d0*/  MUFU.RCP R15, R2 ;  /* 0x00000002000f7308 */ /* 0x000e620000001000 */
        /* <DEDUP_REMOVED lines=9> */
[----:B------:R-:W-:Y:S01]  /*0a70*/  IMAD.MOV.U32 R24, RZ, RZ, R5 ;  /* 0x000000ffff187224 */ /* 0x000fe200078e0005 */
[----:B------:R-:W-:Y:S02]  /*0a80*/  MOV R4, 0xab0 ;  /* 0x00000ab000047802 */ /* 0x000fe40000000f00 */
[----:B-1----:R-:W-:-:S07]  /*0a90*/  MOV R0, UR6 ;  /* 0x0000000600007c02 */ /* 0x002fce0008000f00 */
[----:B0-----:R-:W-:Y:S05]  /*0aa0*/  CALL.REL.NOINC `($__internal_12_$__cuda_sm3x_div_rn_noftz_f32_slowpath) ;  /* 0x0000000000e87944 */ /* 0x001fea0003c00000 */
.L_x_274:
[----:B------:R-:W-:Y:S05]  /*0ab0*/  BSYNC.RECONVERGENT B1 ;  /* 0x0000000000017941 */ /* 0x000fea0003800200 */
.L_x_273:
[----:B------:R-:W-:Y:S01]  /*0ac0*/  IADD3 R4, PT, PT, R0, -0xd000000, RZ ;  /* 0xf300000000047810 */ /* 0x000fe20007ffe0ff */
[----:B------:R1:W2:Y:S01]  /*0ad0*/  MUFU.RSQ R15, R0 ;  /* 0x00000000000f7308 */ /* 0x0002a20000001400 */
[----:B------:R-:W-:Y:S01]  /*0ae0*/  BSSY.RECONVERGENT B1, `(.L_x_275) ;  /* 0x000000c000017945 */ /* 0x000fe20003800200 */
[----:B------:R-:W-:Y:S01]  /*0af0*/  FMUL R6, R6, UR15 ;  /* 0x0000000f06067c20 */ /* 0x000fe20008400000 */
[----:B------:R-:W-:-:S13]  /*0b00*/  ISETP.GT.U32.AND P0, PT, R4, 0x727fffff, PT ;  /* 0x727fffff0400780c */ /* 0x000fda0003f04070 */
[----:B-1----:R-:W-:Y:S05]  /*0b10*/  @!P0 BRA `(.L_x_276) ;  /* 0x0000000000108947 */ /* 0x002fea0003800000 */
[----:B------:R-:W-:Y:S02]  /*0b20*/  MOV R4, R0 ;  /* 0x0000000000047202 */ /* 0x000fe40000000f00 */
[----:B------:R-:W-:-:S07]  /*0b30*/  MOV R0, 0xb50 ;  /* 0x00000b5000007802 */ /* 0x000fce0000000f00 */
[----:B0-2---:R-:W-:Y:S05]  /*0b40*/  CALL.REL.NOINC `($__internal_11_$__cuda_sm20_sqrt_rn_f32_slowpath) ;  /* 0x0000000000687944 */ /* 0x005fea0003c00000 */
[----:B------:R-:W-:Y:S05]  /*0b50*/  BRA `(.L_x_277) ;  /* 0x0000000000107947 */ /* 0x000fea0003800000 */
.L_x_276:
[C---:B0-2---:R-:W-:Y:S01]  /*0b60*/  FMUL.FTZ R5, R15.reuse, R0 ;  /* 0x000000000f057220 */ /* 0x045fe20000410000 */
[----:B------:R-:W-:-:S03]  /*0b70*/  FMUL.FTZ R26, R15, 0.5 ;  /* 0x3f0000000f1a7820 */ /* 0x000fc60000410000 */
[----:B------:R-:W-:-:S04]  /*0b80*/  FFMA R0, -R5, R5, R0 ;  /* 0x0000000505007223 */ /* 0x000fc80000000100 */
[----:B------:R-:W-:-:S07]  /*0b90*/  FFMA R26, R0, R26, R5 ;  /* 0x0000001a001a7223 */ /* 0x000fce0000000005 */
.L_x_277:
[----:B------:R-:W-:Y:S05]  /*0ba0*/  BSYNC.RECONVERGENT B1 ;  /* 0x0000000000017941 */ /* 0x000fea0003800200 */
.L_x_275:
        /* <DEDUP_REMOVED lines=13> */
[----:B------:R-:W-:Y:S05]  /*0c80*/  CALL.REL.NOINC `($__internal_12_$__cuda_sm3x_div_rn_noftz_f32_slowpath) ;  /* 0x0000000000707944 */ /* 0x000fea0003c00000 */
.L_x_279:
[----:B------:R-:W-:Y:S05]  /*0c90*/  BSYNC.RECONVERGENT B1 ;  /* 0x0000000000017941 */ /* 0x000fea0003800200 */
.L_x_278:
[----:B------:R-:W-:-:S05]  /*0ca0*/  FADD R11, R11, -R0 ;  /* 0x800000000b0b7221 */ /* 0x000fca0000000000 */
[----:B------:R1:W-:Y:S01]  /*0cb0*/  STG.E desc[UR4][R12.64], R11 ;  /* 0x0000000b0c007986 */ /* 0x0003e2000c101904 */
[----:B------:R-:W-:Y:S05]  /*0cc0*/  @!P2 BRA `(.L_x_280) ;  /* 0xfffffff800b8a947 */ /* 0x000fea000383ffff */
[----:B------:R-:W-:Y:S05]  /*0cd0*/  BSYNC.RECONVERGENT B0 ;  /* 0x0000000000007941 */ /* 0x000fea0003800200 */
.L_x_270:
[----:B------:R-:W-:Y:S05]  /*0ce0*/  EXIT ;  /* 0x000000000000794d */ /* 0x000fea0003800000 */
        .weak           $__internal_11_$__cuda_sm20_sqrt_rn_f32_slowpath
        .type           $__internal_11_$__cuda_sm20_sqrt_rn_f32_slowpath,@function
        .size           $__internal_11_$__cuda_sm20_sqrt_rn_f32_slowpath,($__internal_12_$__cuda_sm3x_div_rn_noftz_f32_slowpath - $__internal_11_$__cuda_sm20_sqrt_rn_f32_slowpath)
$__internal_11_$__cuda_sm20_sqrt_rn_f32_slowpath:
        /* <DEDUP_REMOVED lines=11> */
[----:B------:R-:W-:-:S03]  /*0da0*/  @!P0 IMAD.MOV.U32 R26, RZ, RZ, R4 ;  /* 0x000000ffff1a8224 */ /* 0x000fc600078e0004 */
[----:B------:R-:W0:Y:S02]  /*0db0*/  @P0 MUFU.RSQ R22, R25 ;  /* 0x0000001900160308 */ /* 0x000e240000001400 */
[----:B0-----:R-:W-:Y:S01]  /*0dc0*/  @P0 FMUL.FTZ R24, R25, R22 ;  /* 0x0000001619180220 */ /* 0x001fe20000410000 */
[----:B------:R-:W-:-:S03]  /*0dd0*/  @P0 FMUL.FTZ R22, R22, 0.5 ;  /* 0x3f00000016160820 */ /* 0x000fc60000410000 */
[----:B------:R-:W-:-:S04]  /*0de0*/  @P0 FADD.FTZ R23, -R24, -RZ ;  /* 0x800000ff18170221 */ /* 0x000fc80000010100 */
[----:B------:R-:W-:-:S04]  /*0df0*/  @P0 FFMA R23, R24, R23, R25 ;  /* 0x0000001718170223 */ /* 0x000fc80000000019 */
[----:B------:R-:W-:-:S04]  /*0e00*/  @P0 FFMA R22, R23, R22, R24 ;  /* 0x0000001617160223 */ /* 0x000fc80000000018 */
[----:B------:R-:W-:-:S07]  /*0e10*/  @P0 FMUL.FTZ R26, R22, 2.3283064365386962891e-10 ;  /* 0x2f800000161a0820 */ /* 0x000fce0000410000 */
.L_x_281:
[----:B------:R-:W-:Y:S01]  /*0e20*/  HFMA2 R23, -RZ, RZ, 0, 0 ;  /* 0x00000000ff177431 */ /* 0x000fe200000001ff */
[----:B------:R-:W-:-:S04]  /*0e30*/  MOV R22, R0 ;  /* 0x0000000000167202 */ /* 0x000fc80000000f00 */
[----:B------:R-:W-:Y:S05]  /*0e40*/  RET.REL.NODEC R22 `(adam_update_f32) ;  /* 0xfffffff0166c7950 */ /* 0x000fea0003c3ffff */
        .weak           $__internal_12_$__cuda_sm3x_div_rn_noftz_f32_slowpath
        .type           $__internal_12_$__cuda_sm3x_div_rn_noftz_f32_slowpath,@function
        .size           $__internal_12_$__cuda_sm3x_div_rn_noftz_f32_slowpath,(.L_x_306 - $__internal_12_$__cuda_sm3x_div_rn_noftz_f32_slowpath)
$__internal_12_$__cuda_sm3x_div_rn_noftz_f32_slowpath:
        /* <DEDUP_REMOVED lines=17> */
[----:B------:R-:W-:Y:S02]  /*0f60*/  FSETP.NEU.FTZ.AND P3, PT, |R24|, +INF , PT ;  /* 0x7f8000001800780b */ /* 0x000fe40003f7d200 */
        /* <DEDUP_REMOVED lines=16> */
.L_x_283:
[----:B------:R-:W-:Y:S01]  /*1070*/  LEA R25, R22, 0xc0800000, 0x17 ;  /* 0xc080000016197811 */ /* 0x000fe200078eb8ff */
[----:B------:R-:W-:Y:S01]  /*1080*/  VIADD R27, R27, 0xffffff81 ;  /* 0xffffff811b1b7836 */ /* 0x000fe20000000000 */
[----:B------:R-:W-:Y:S02]  /*1090*/  BSSY.RECONVERGENT B3, `(.L_x_288) ;  /* 0x0000035000037945 */ /* 0x000fe40003800200 */
[----:B------:R-:W-:Y:S01]  /*10a0*/  IADD3 R28, PT, PT, -R25, R0, RZ ;  /* 0x00000000191c7210 */ /* 0x000fe20007ffe1ff */
[----:B------:R-:W-:-:S03]  /*10b0*/  IMAD R0, R27, -0x800000, R24 ;  /* 0xff8000001b007824 */ /* 0x000fc600078e0218 */
[----:B------:R-:W0:Y:S01]  /*10c0*/  MUFU.RCP R26, R28 ;  /* 0x0000001c001a7308 */ /* 0x000e220000001000 */
[----:B------:R-:W-:-:S04]  /*10d0*/  FADD.FTZ R25, -R28, -RZ ;  /* 0x800000ff1c197221 */ /* 0x000fc80000010100 */
[----:B0-----:R-:W-:-:S04]  /*10e0*/  FFMA R29, R26, R25, 1 ;  /* 0x3f8000001a1d7423 */ /* 0x001fc80000000019 */
[----:B------:R-:W-:-:S04]  /*10f0*/  FFMA R29, R26, R29, R26 ;  /* 0x0000001d1a1d7223 */ /* 0x000fc8000000001a */
[----:B------:R-:W-:-:S04]  /*1100*/  FFMA R24, R0, R29, RZ ;  /* 0x0000001d00187223 */ /* 0x000fc800000000ff */
[----:B------:R-:W-:-:S04]  /*1110*/  FFMA R26, R25, R24, R0 ;  /* 0x00000018191a7223 */ /* 0x000fc80000000000 */
[----:B------:R-:W-:Y:S01]  /*1120*/  FFMA R26, R29, R26, R24 ;  /* 0x0000001a1d1a7223 */ /* 0x000fe20000000018 */
[----:B------:R-:W-:-:S03]  /*1130*/  IADD3 R24, PT, PT, R27, 0x7f, -R22 ;  /* 0x0000007f1b187810 */ /* 0x000fc60007ffe816 */
[----:B------:R-:W-:Y:S01]  /*1140*/  FFMA R25, R25, R26, R0 ;  /* 0x0000001a19197223 */ /* 0x000fe20000000000 */
[----:B------:R-:W-:-:S03]  /*1150*/  IADD3 R23, PT, PT, R24, R23, RZ ;  /* 0x0000001718177210 */ /* 0x000fc60007ffe0ff */
        /* <DEDUP_REMOVED lines=21> */
[----:B------:R-:W-:Y:S01]  /*12b0*/  ISETP.NE.AND P1, PT, R22, RZ, PT ;  /* 0x000000ff1600720c */ /* 0x000fe20003f25270 */
[----:B------:R-:W-:Y:S01]  /*12c0*/  IMAD.MOV R22, RZ, RZ, -R22 ;  /* 0x000000ffff167224 */ /* 0x000fe200078e0a16 */
[----:B------:R-:W-:-:S02]  /*12d0*/  SHF.L.U32 R25, R26, R25, RZ ;  /* 0x000000191a197219 */ /* 0x000fc400000006ff */
[----:B------:R-:W-:Y:S02]  /*12e0*/  FSETP.NEU.FTZ.AND P0, PT, R24, R29, PT ;  /* 0x0000001d1800720b */ /* 0x000fe40003f1d000 */
[----:B------:R-:W-:Y:S02]  /*12f0*/  SEL R23, R22, RZ, P3 ;  /* 0x000000ff16177207 */ /* 0x000fe40001800000 */
[----:B------:R-:W-:Y:S02]  /*1300*/  ISETP.NE.AND P1, PT, R25, RZ, P1 ;  /* 0x000000ff1900720c */ /* 0x000fe40000f25270 */
[----:B------:R-:W-:Y:S02]  /*1310*/  SHF.R.U32.HI R25, RZ, R23, R26 ;  /* 0x00000017ff197219 */ /* 0x000fe4000001161a */
[----:B------:R-:W-:Y:S02]  /*1320*/  PLOP3.LUT P0, PT, P0, P1, PT, 0xf8, 0x8f ;  /* 0x00000000008f781c */ /* 0x000fe40000703f70 */
[----:B------:R-:W-:-:S02]  /*1330*/  SHF.R.U32.HI R23, RZ, 0x1, R25 ;  /* 0x00000001ff177819 */ /* 0x000fc40000011619 */
[----:B------:R-:W-:-:S04]  /*1340*/  SEL R22, RZ, 0x1, !P0 ;  /* 0x00000001ff167807 */ /* 0x000fc80004000000 */
[----:B------:R-:W-:-:S04]  /*1350*/  LOP3.LUT R22, R22, 0x1, R23, 0xf8, !PT ;  /* 0x0000000116167812 */ /* 0x000fc800078ef817 */
[----:B------:R-:W-:-:S04]  /*1360*/  LOP3.LUT R22, R22, R25, RZ, 0xc0, !PT ;  /* 0x0000001916167212 */ /* 0x000fc800078ec0ff */
[----:B------:R-:W-:-:S04]  /*1370*/  IADD3 R23, PT, PT, R23, R22, RZ ;  /* 0x0000001617177210 */ /* 0x000fc80007ffe0ff */
[----:B------:R-:W-:Y:S01]  /*1380*/  LOP3.LUT R0, R23, R0, RZ, 0xfc, !PT ;  /* 0x0000000017007212 */ /* 0x000fe200078efcff */
[----:B------:R-:W-:Y:S06]  /*1390*/  BRA `(.L_x_291) ;  /* 0x0000000000107947 */ /* 0x000fec0003800000 */
.L_x_290:
[----:B------:R-:W-:-:S04]  /*13a0*/  LOP3.LUT R0, R0, 0x80000000, RZ, 0xc0, !PT ;  /* 0x8000000000007812 */ /* 0x000fc800078ec0ff */
[----:B------:R-:W-:Y:S01]  /*13b0*/  LOP3.LUT R0, R0, 0x7f800000, RZ, 0xfc, !PT ;  /* 0x7f80000000007812 */ /* 0x000fe200078efcff */
[----:B------:R-:W-:Y:S06]  /*13c0*/  BRA `(.L_x_291) ;  /* 0x0000000000047947 */ /* 0x000fec0003800000 */
.L_x_289:
[----:B------:R-:W-:-:S07]  /*13d0*/  LEA R0, R23, R0, 0x17 ;  /* 0x0000000017007211 */ /* 0x000fce00078eb8ff */
.L_x_291:
[----:B------:R-:W-:Y:S05]  /*13e0*/  BSYNC.RECONVERGENT B3 ;  /* 0x0000000000037941 */ /* 0x000fea0003800200 */
.L_x_288:
[----:B------:R-:W-:Y:S05]  /*13f0*/  BRA `(.L_x_292) ;  /* 0x0000000000207947 */ /* 0x000fea0003800000 */
.L_x_287:
[----:B------:R-:W-:-:S04]  /*1400*/  LOP3.LUT R0, R0, 0x80000000, R24, 0x48, !PT ;  /* 0x8000000000007812 */ /* 0x000fc800078e4818 */
[----:B------:R-:W-:Y:S01]  /*1410*/  LOP3.LUT R0, R0, 0x7f800000, RZ, 0xfc, !PT ;  /* 0x7f80000000007812 */ /* 0x000fe200078efcff */
[----:B------:R-:W-:Y:S06]  /*1420*/  BRA `(.L_x_292) ;  /* 0x0000000000147947 */ /* 0x000fec0003800000 */
.L_x_286:
[----:B------:R-:W-:Y:S01]  /*1430*/  LOP3.LUT R0, R0, 0x80000000, R24, 0x48, !PT ;  /* 0x8000000000007812 */ /* 0x000fe200078e4818 */
[----:B------:R-:W-:Y:S06]  /*1440*/  BRA `(.L_x_292) ;  /* 0x00000000000c7947 */ /* 0x000fec0003800000 */
.L_x_285:
[----:B------:R-:W0:Y:S01]  /*1450*/  MUFU.RSQ R0, -QNAN ;  /* 0xffc0000000007908 */ /* 0x000e220000001400 */
[----:B------:R-:W-:Y:S05]  /*1460*/  BRA `(.L_x_292) ;  /* 0x0000000000047947 */ /* 0x000fea0003800000 */
.L_x_284:
[----:B------:R-:W-:-:S07]  /*1470*/  FADD.FTZ R0, R24, R0 ;  /* 0x0000000018007221 */ /* 0x000fce0000010000 */
.L_x_292:
[----:B------:R-:W-:Y:S05]  /*1480*/  BSYNC.RECONVERGENT B2 ;  /* 0x0000000000027941 */ /* 0x000fea0003800200 */
.L_x_282:
[----:B------:R-:W-:Y:S01]  /*1490*/  HFMA2 R23, -RZ, RZ, 0, 0 ;  /* 0x00000000ff177431 */ /* 0x000fe200000001ff */
[----:B------:R-:W-:-:S04]  /*14a0*/  MOV R22, R4 ;  /* 0x0000000400167202 */ /* 0x000fc80000000f00 */
[----:B0-----:R-:W-:Y:S05]  /*14b0*/  RET.REL.NODEC R22 `(adam_update_f32) ;  /* 0xffffffe816d07950 */ /* 0x001fea0003c3ffff */
.L_x_293:
        /* <DEDUP_REMOVED lines=12> */
.L_x_306:


//--------------------- .nv.shared.init_adam_state_f32 --------------------------
	.section	.nv.shared.init_adam_state_f32,"aw",@nobits
	.sectionflags	@""
	.align	16
	.zero		1024


//--------------------- .nv.shared.reserved.0     --------------------------
	.section	.nv.shared.reserved.0,"aw",@nobits
	.weak		__nv_reservedSMEM_offset_0_alias
	.size		__nv_reservedSMEM_offset_0_alias, 0, 64
	.other		__nv_reservedSMEM_offset_0_alias,@"STO_CUDA_RESERVED_SHARED STV_DEFAULT"
__nv_reservedSMEM_offset_0_alias:
	.zero		0
	.zero		64


//--------------------- .nv.shared.adamw_update_f32 --------------------------
	.section	.nv.shared.adamw_update_f32,"aw",@nobits
	.sectionflags	@""
	.align	16
	.zero		1024


//--------------------- .nv.shared.adam_update_multi_gpu_f32 --------------------------
	.section	.nv.shared.adam_update_multi_gpu_f32,"aw",@nobits
	.sectionflags	@""
	.align	16
	.zero		1024


//--------------------- .nv.shared.adam_update_fused_clip_f32 --------------------------
	.section	.nv.shared.adam_update_fused_clip_f32,"aw",@nobits
	.sectionflags	@""
	.align	16
	.zero		1024


//--------------------- .nv.shared.adam_update_mixed_fp16 --------------------------
	.section	.nv.shared.adam_update_mixed_fp16,"aw",@nobits
	.sectionflags	@""
	.align	16
	.zero		1024


//--------------------- .nv.shared.adam_update_f64 --------------------------
	.section	.nv.shared.adam_update_f64,"aw",@nobits
	.sectionflags	@""
	.align	16
	.zero		1024


//--------------------- .nv.shared.adam_update_f32 --------------------------
	.section	.nv.shared.adam_update_f32,"aw",@nobits
	.sectionflags	@""
	.align	16
	.zero		1024


//--------------------- .nv.constant0.init_adam_state_f32 --------------------------
	.section	.nv.constant0.init_adam_state_f32,"a",@progbits
	.sectionflags	@""
	.align	4
.nv.constant0.init_adam_state_f32:
	.zero		916


//--------------------- .nv.constant0.adamw_update_f32 --------------------------
	.section	.nv.constant0.adamw_update_f32,"a",@progbits
	.sectionflags	@""
	.align	4
.nv.constant0.adamw_update_f32:
	.zero		960


//--------------------- .nv.constant0.adam_update_multi_gpu_f32 --------------------------
	.section	.nv.constant0.adam_update_multi_gpu_f32,"a",@progbits
	.sectionflags	@""
	.align	4
.nv.constant0.adam_update_multi_gpu_f32:
	.zero		964


//--------------------- .nv.constant0.adam_update_fused_clip_f32 --------------------------
	.section	.nv.constant0.adam_update_fused_clip_f32,"a",@progbits
	.sectionflags	@""
	.align	4
.nv.constant0.adam_update_fused_clip_f32:
	.zero		972


//--------------------- .nv.constant0.adam_update_mixed_fp16 --------------------------
	.section	.nv.constant0.adam_update_mixed_fp16,"a",@progbits
	.sectionflags	@""
	.align	4
.nv.constant0.adam_update_mixed_fp16:
	.zero		972


//--------------------- .nv.constant0.adam_update_f64 --------------------------
	.section	.nv.constant0.adam_update_f64,"a",@progbits
	.sectionflags	@""
	.align	4
.nv.constant0.adam_update_f64:
	.zero		988


//--------------------- .nv.constant0.adam_update_f32 --------------------------
	.section	.nv.constant0.adam_update_f32,"a",@progbits
	.sectionflags	@""
	.align	4
.nv.constant0.adam_update_f32:
	.zero		960


//--------------------- SYMBOLS --------------------------

	.type		.nv.reservedSmem.offset0,@object
	.size		.nv.reservedSmem.offset0,0x4
	.type		.nv.reservedSmem.cap,@object
	.size		.nv.reservedSmem.cap,0x4
